	.target	sm_90a

	.elftype	@"ET_EXEC"


//--------------------- .note.nv.tkinfo           --------------------------
	.section	.note.nv.tkinfo,"",@"SHT_NOTE"
	.sectionflags	@"SHF_NOTE_NV_TKINFO"
	.tkinfo
        /*0018*/ 	.word	0x00000002
        /*0030*/ 	.string	""
        /*0030*/ 	.string	"ptxas"
        /*0030*/ 	.string	"Cuda compilation tools, release 13.0, V13.0.88"
        /*0030*/ 	.string	"Build cuda_13.0.r13.0/compiler.36424714_0"
        /*0030*/ 	.string	"-v  -suppress-debug-info  -lineinfo  -arch sm_90a "



//--------------------- .note.nv.cuinfo           --------------------------
	.section	.note.nv.cuinfo,"",@"SHT_NOTE"
	.sectionflags	@"SHF_NOTE_NV_CUINFO"
        /*0018*/ 	.short	0x0002
        /*001a*/ 	.short	0x005a
        /*001c*/ 	.short	0x0082
	.zero		2


//--------------------- .nv.info                  --------------------------
	.section	.nv.info,"",@"SHT_CUDA_INFO"
	.align	4


	//----- nvinfo : EIATTR_REGCOUNT
	.align		4
        /*0000*/ 	.byte	0x04, 0x2f
        /*0002*/ 	.short	(.L_1 - .L_0)
	.align		4
.L_0:
        /*0004*/ 	.word	index@(matmul_kernel)
        /*0008*/ 	.word	0x000000ff


	//----- nvinfo : EIATTR_FRAME_SIZE
	.align		4
.L_1:
        /*000c*/ 	.byte	0x04, 0x11
        /*000e*/ 	.short	(.L_3 - .L_2)
	.align		4
.L_2:
        /*0010*/ 	.word	index@(matmul_kernel)
        /*0014*/ 	.word	0x00000140


	//----- nvinfo : EIATTR_MIN_STACK_SIZE
	.align		4
.L_3:
        /*0018*/ 	.byte	0x04, 0x12
        /*001a*/ 	.short	(.L_5 - .L_4)
	.align		4
.L_4:
        /*001c*/ 	.word	index@(matmul_kernel)
        /*0020*/ 	.word	0x00000140
.L_5:


//--------------------- .nv.compat                --------------------------
	.section	.nv.compat,"",@"SHT_CUDA_COMPAT_INFO"
	.align	4
        /*0000*/ 	.byte	0x02, 0x09, 0x01, 0x00, 0x02, 0x02, 0x04, 0x00, 0x02, 0x05, 0x05, 0x00, 0x03, 0x07, 0x01, 0x01
        /*0010*/ 	.byte	0x02, 0x03, 0x00, 0x00, 0x02, 0x06, 0x01, 0x00, 0x04, 0x0b, 0x08, 0x00, 0x00, 0x00, 0x00, 0x00
        /*0020*/ 	.byte	0x00, 0x00, 0x00, 0x00


//--------------------- .nv.info.matmul_kernel    --------------------------
	.section	.nv.info.matmul_kernel,"",@"SHT_CUDA_INFO"
	.sectionflags	@""
	.align	4


	//----- nvinfo : EIATTR_CUDA_API_VERSION
	.align		4
        /*0000*/ 	.byte	0x04, 0x37
        /*0002*/ 	.short	(.L_7 - .L_6)
.L_6:
        /*0004*/ 	.word	0x00000082


	//----- nvinfo : EIATTR_KPARAM_INFO
	.align		4
.L_7:
        /*0008*/ 	.byte	0x04, 0x17
        /*000a*/ 	.short	(.L_9 - .L_8)
.L_8:
        /*000c*/ 	.word	0x00000000
        /*0010*/ 	.short	0x000d
        /*0012*/ 	.short	0x0048
        /*0014*/ 	.byte	0x00, 0xf4, 0x21, 0x00


	//----- nvinfo : EIATTR_KPARAM_INFO
	.align		4
.L_9:
        /*0018*/ 	.byte	0x04, 0x17
        /*001a*/ 	.short	(.L_11 - .L_10)
.L_10:
        /*001c*/ 	.word	0x00000000
        /*0020*/ 	.short	0x000c
        /*0022*/ 	.short	0x0040
        /*0024*/ 	.byte	0x00, 0xf4, 0x21, 0x00


	//----- nvinfo : EIATTR_KPARAM_INFO
	.align		4
.L_11:
        /*0028*/ 	.byte	0x04, 0x17
        /*002a*/ 	.short	(.L_13 - .L_12)
.L_12:
        /*002c*/ 	.word	0x00000000
        /*0030*/ 	.short	0x000b
        /*0032*/ 	.short	0x0038
        /*0034*/ 	.byte	0x00, 0xf0, 0x11, 0x00


	//----- nvinfo : EIATTR_KPARAM_INFO
	.align		4
.L_13:
        /*0038*/ 	.byte	0x04, 0x17
        /*003a*/ 	.short	(.L_15 - .L_14)
.L_14:
        /*003c*/ 	.word	0x00000000
        /*0040*/ 	.short	0x000a
        /*0042*/ 	.short	0x0034
        /*0044*/ 	.byte	0x00, 0xf0, 0x11, 0x00


	//----- nvinfo : EIATTR_KPARAM_INFO
	.align		4
.L_15:
        /*0048*/ 	.byte	0x04, 0x17
        /*004a*/ 	.short	(.L_17 - .L_16)
.L_16:
        /*004c*/ 	.word	0x00000000
        /*0050*/ 	.short	0x0009
        /*0052*/ 	.short	0x0030
        /*0054*/ 	.byte	0x00, 0xf0, 0x11, 0x00


	//----- nvinfo : EIATTR_KPARAM_INFO
	.align		4
.L_17:
        /*0058*/ 	.byte	0x04, 0x17
        /*005a*/ 	.short	(.L_19 - .L_18)
.L_18:
        /*005c*/ 	.word	0x00000000
        /*0060*/ 	.short	0x0008
        /*0062*/ 	.short	0x002c
        /*0064*/ 	.byte	0x00, 0xf0, 0x11, 0x00


	//----- nvinfo : EIATTR_KPARAM_INFO
	.align		4
.L_19:
        /*0068*/ 	.byte	0x04, 0x17
        /*006a*/ 	.short	(.L_21 - .L_20)
.L_20:
        /*006c*/ 	.word	0x00000000
        /*0070*/ 	.short	0x0007
        /*0072*/ 	.short	0x0028
        /*0074*/ 	.byte	0x00, 0xf0, 0x11, 0x00


	//----- nvinfo : EIATTR_KPARAM_INFO
	.align		4
.L_21:
        /*0078*/ 	.byte	0x04, 0x17
        /*007a*/ 	.short	(.L_23 - .L_22)
.L_22:
        /*007c*/ 	.word	0x00000000
        /*0080*/ 	.short	0x0006
        /*0082*/ 	.short	0x0024
        /*0084*/ 	.byte	0x00, 0xf0, 0x11, 0x00


	//----- nvinfo : EIATTR_KPARAM_INFO
	.align		4
.L_23:
        /*0088*/ 	.byte	0x04, 0x17
        /*008a*/ 	.short	(.L_25 - .L_24)
.L_24:
        /*008c*/ 	.word	0x00000000
        /*0090*/ 	.short	0x0005
        /*0092*/ 	.short	0x0020
        /*0094*/ 	.byte	0x00, 0xf0, 0x11, 0x00


	//----- nvinfo : EIATTR_KPARAM_INFO
	.align		4
.L_25:
        /*0098*/ 	.byte	0x04, 0x17
        /*009a*/ 	.short	(.L_27 - .L_26)
.L_26:
        /*009c*/ 	.word	0x00000000
        /*00a0*/ 	.short	0x0004
        /*00a2*/ 	.short	0x001c
        /*00a4*/ 	.byte	0x00, 0xf0, 0x11, 0x00


	//----- nvinfo : EIATTR_KPARAM_INFO
	.align		4
.L_27:
        /*00a8*/ 	.byte	0x04, 0x17
        /*00aa*/ 	.short	(.L_29 - .L_28)
.L_28:
        /*00ac*/ 	.word	0x00000000
        /*00b0*/ 	.short	0x0003
        /*00b2*/ 	.short	0x0018
        /*00b4*/ 	.byte	0x00, 0xf0, 0x11, 0x00


	//----- nvinfo : EIATTR_KPARAM_INFO
	.align		4
.L_29:
        /*00b8*/ 	.byte	0x04, 0x17
        /*00ba*/ 	.short	(.L_31 - .L_30)
.L_30:
        /*00bc*/ 	.word	0x00000000
        /*00c0*/ 	.short	0x0002
        /*00c2*/ 	.short	0x0010
        /*00c4*/ 	.byte	0x00, 0xf4, 0x21, 0x00


	//----- nvinfo : EIATTR_KPARAM_INFO
	.align		4
.L_31:
        /*00c8*/ 	.byte	0x04, 0x17
        /*00ca*/ 	.short	(.L_33 - .L_32)
.L_32:
        /*00cc*/ 	.word	0x00000000
        /*00d0*/ 	.short	0x0001
        /*00d2*/ 	.short	0x0008
        /*00d4*/ 	.byte	0x00, 0xf4, 0x21, 0x00


	//----- nvinfo : EIATTR_KPARAM_INFO
	.align		4
.L_33:
        /*00d8*/ 	.byte	0x04, 0x17
        /*00da*/ 	.short	(.L_35 - .L_34)
.L_34:
        /*00dc*/ 	.word	0x00000000
        /*00e0*/ 	.short	0x0000
        /*00e2*/ 	.short	0x0000
        /*00e4*/ 	.byte	0x00, 0xf4, 0x21, 0x00


	//----- nvinfo : EIATTR_EXPLICIT_CLUSTER
	.align		4
.L_35:
        /*00e8*/ 	.byte	0x01, 0x3e
	.zero		2


	//----- nvinfo : EIATTR_CTA_PER_CLUSTER
	.align		4
        /*00ec*/ 	.byte	0x04, 0x3d
        /*00ee*/ 	.short	(.L_37 - .L_36)
.L_36:
        /*00f0*/ 	.word	0x00000002
        /*00f4*/ 	.word	0x00000001
        /*00f8*/ 	.word	0x00000001


	//----- nvinfo : EIATTR_SPARSE_MMA_MASK
	.align		4
.L_37:
        /*00fc*/ 	.byte	0x03, 0x50
        /*00fe*/ 	.short	0x0000


	//----- nvinfo : EIATTR_MAXREG_COUNT
	.align		4
        /*0100*/ 	.byte	0x03, 0x1b
        /*0102*/ 	.short	0x00ff


	//----- nvinfo : EIATTR_NUM_BARRIERS
	.align		4
        /*0104*/ 	.byte	0x02, 0x4c
        /*0106*/ 	.byte	0x01
	.zero		1


	//----- nvinfo : EIATTR_ANNOTATIONS
	.align		4
        /*0108*/ 	.byte	0x04, 0x55
        /*010a*/ 	.short	(.L_39 - .L_38)


	//   ....[0]....
.L_38:
        /*010c*/ 	.word	0x00000001
        /*0110*/ 	.byte	0x70, 0x07, 0x00, 0x00, 0x01, 0x00, 0x00, 0x00, 0x90, 0x07, 0x00, 0x00, 0x01, 0x00, 0x00, 0x00
        /* <DEDUP_REMOVED lines=98> */
        /*0740*/ 	.byte	0x10, 0x8e, 0x00, 0x00


	//----- nvinfo : EIATTR_MERCURY_ISA_VERSION
	.align		4
.L_39:
        /*0744*/ 	.byte	0x03, 0x5f
        /*0746*/ 	.short	0x0101


	//----- nvinfo : EIATTR_EXIT_INSTR_OFFSETS
	.align		4
        /*0748*/ 	.byte	0x04, 0x1c
        /*074a*/ 	.short	(.L_41 - .L_40)


	//   ....[0]....
.L_40:
        /*074c*/ 	.word	0x0000d1f0


	//   ....[1]....
        /*0750*/ 	.word	0x0000d220


	//----- nvinfo : EIATTR_REQNTID
	.align		4
.L_41:
        /*0754*/ 	.byte	0x04, 0x10
        /*0756*/ 	.short	(.L_43 - .L_42)
.L_42:
        /*0758*/ 	.word	0x00000080
        /*075c*/ 	.word	0x00000001
        /*0760*/ 	.word	0x00000001


	//----- nvinfo : EIATTR_CBANK_PARAM_SIZE
	.align		4
.L_43:
        /*0764*/ 	.byte	0x03, 0x19
        /*0766*/ 	.short	0x0050


	//----- nvinfo : EIATTR_PARAM_CBANK
	.align		4
        /*0768*/ 	.byte	0x04, 0x0a
        /*076a*/ 	.short	(.L_45 - .L_44)
	.align		4
.L_44:
        /*076c*/ 	.word	index@(.nv.constant0.matmul_kernel)
        /*0770*/ 	.short	0x0210
        /*0772*/ 	.short	0x0050


	//----- nvinfo : EIATTR_SW_WAR
	.align		4
.L_45:
        /*0774*/ 	.byte	0x04, 0x36
        /*0776*/ 	.short	(.L_47 - .L_46)
.L_46:
        /*0778*/ 	.word	0x00000008
.L_47:


//--------------------- .nv.callgraph             --------------------------
	.section	.nv.callgraph,"",@"SHT_CUDA_CALLGRAPH"
	.align	4
	.sectionentsize	8
	.align		4
        /*0000*/ 	.word	0x00000000
	.align		4
        /*0004*/ 	.word	0xffffffff
	.align		4
        /*0008*/ 	.word	0x00000000
	.align		4
        /*000c*/ 	.word	0xfffffffe
	.align		4
        /*0010*/ 	.word	0x00000000
	.align		4
        /*0014*/ 	.word	0xfffffffd
	.align		4
        /*0018*/ 	.word	0x00000000
	.align		4
        /*001c*/ 	.word	0xfffffffc


//--------------------- .text.matmul_kernel       --------------------------
	.section	.text.matmul_kernel,"ax",@progbits
	.align	128
        .global         matmul_kernel
        .type           matmul_kernel,@function
        .size           matmul_kernel,(.L_x_3 - matmul_kernel)
        .other          matmul_kernel,@"STO_CUDA_ENTRY STV_DEFAULT"
matmul_kernel:
.text.matmul_kernel:
[----:B------:R-:W0:Y:S08]  /*0000*/  LDC R1, c[0x0][0x28] ;  /* 0x00000a00ff017b82 */ /* 0x000e300000000800 */
[----:B------:R-:W1:Y:S01]  /*0010*/  LDC.64 R44, c[0x0][0x228] ;  /* 0x00008a00ff2c7b82 */ /* 0x000e620000000a00 */
[----:B------:R-:W2:Y:S01]  /*0020*/  S2R R184, SR_TID.X ;  /* 0x0000000000b87919 */ /* 0x000ea20000002100 */
[----:B0-----:R-:W-:Y:S01]  /*0030*/  VIADD R1, R1, 0xfffffec0 ;  /* 0xfffffec001017836 */ /* 0x001fe20000000000 */
[----:B------:R-:W-:Y:S01]  /*0040*/  UMOV UR8, 0x400 ;  /* 0x0000040000087882 */ /* 0x000fe20000000000 */
[----:B------:R-:W-:Y:S01]  /*0050*/  ULDC.64 UR10, c[0x0][0x208] ;  /* 0x00008200000a7ab9 */ /* 0x000fe20000000a00 */
[----:B------:R-:W-:-:S02]  /*0060*/  CS2R R24, SRZ ;  /* 0x0000000000187805 */ /* 0x000fc4000001ff00 */
[----:B------:R-:W-:Y:S02]  /*0070*/  CS2R R26, SRZ ;  /* 0x00000000001a7805 */ /* 0x000fe4000001ff00 */
[----:B------:R-:W-:Y:S01]  /*0080*/  CS2R R32, SRZ ;  /* 0x0000000000207805 */ /* 0x000fe2000001ff00 */
[----:B------:R-:W0:Y:S01]  /*0090*/  S2UR UR4, SR_CTAID.X ;  /* 0x00000000000479c3 */ /* 0x000e220000002500 */
[----:B------:R-:W-:Y:S02]  /*00a0*/  CS2R R34, SRZ ;  /* 0x0000000000227805 */ /* 0x000fe4000001ff00 */
[----:B------:R-:W-:Y:S02]  /*00b0*/  CS2R R40, SRZ ;  /* 0x0000000000287805 */ /* 0x000fe4000001ff00 */
[----:B------:R-:W-:Y:S02]  /*00c0*/  CS2R R42, SRZ ;  /* 0x00000000002a7805 */ /* 0x000fe4000001ff00 */
[----:B------:R-:W-:-:S02]  /*00d0*/  CS2R R48, SRZ ;  /* 0x0000000000307805 */ /* 0x000fc4000001ff00 */
[----:B------:R-:W-:Y:S02]  /*00e0*/  CS2R R50, SRZ ;  /* 0x0000000000327805 */ /* 0x000fe4000001ff00 */
[----:B------:R-:W-:Y:S02]  /*00f0*/  CS2R R64, SRZ ;  /* 0x0000000000407805 */ /* 0x000fe4000001ff00 */
[----:B------:R-:W-:Y:S01]  /*0100*/  CS2R R66, SRZ ;  /* 0x0000000000427805 */ /* 0x000fe2000001ff00 */
[----:B------:R-:W3:Y:S01]  /*0110*/  LDC R181, c[0x0][0x230] ;  /* 0x00008c00ffb57b82 */ /* 0x000ee20000000800 */
[----:B------:R-:W-:Y:S02]  /*0120*/  CS2R R72, SRZ ;  /* 0x0000000000487805 */ /* 0x000fe4000001ff00 */
[----:B------:R-:W-:Y:S02]  /*0130*/  CS2R R74, SRZ ;  /* 0x00000000004a7805 */ /* 0x000fe4000001ff00 */
[----:B------:R-:W-:-:S02]  /*0140*/  CS2R R80, SRZ ;  /* 0x0000000000507805 */ /* 0x000fc4000001ff00 */
[----:B------:R-:W-:Y:S02]  /*0150*/  CS2R R82, SRZ ;  /* 0x0000000000527805 */ /* 0x000fe4000001ff00 */
[----:B------:R-:W-:Y:S02]  /*0160*/  CS2R R88, SRZ ;  /* 0x0000000000587805 */ /* 0x000fe4000001ff00 */
[----:B------:R-:W-:Y:S02]  /*0170*/  CS2R R90, SRZ ;  /* 0x00000000005a7805 */ /* 0x000fe4000001ff00 */
[----:B------:R-:W-:Y:S01]  /*0180*/  CS2R R96, SRZ ;  /* 0x0000000000607805 */ /* 0x000fe2000001ff00 */
[----:B-1----:R-:W-:Y:S01]  /*0190*/  VIADD R0, R45, 0x1ff ;  /* 0x000001ff2d007836 */ /* 0x002fe20000000000 */
[----:B------:R-:W1:Y:S01]  /*01a0*/  S2UR UR9, SR_CgaCtaId ;  /* 0x00000000000979c3 */ /* 0x000e620000008800 */
[----:B------:R-:W-:Y:S02]  /*01b0*/  CS2R R98, SRZ ;  /* 0x0000000000627805 */ /* 0x000fe4000001ff00 */
[----:B------:R-:W-:-:S02]  /*01c0*/  CS2R R104, SRZ ;  /* 0x0000000000687805 */ /* 0x000fc4000001ff00 */
[----:B------:R-:W-:Y:S02]  /*01d0*/  CS2R R106, SRZ ;  /* 0x00000000006a7805 */ /* 0x000fe4000001ff00 */
[----:B------:R-:W-:Y:S02]  /*01e0*/  SHF.R.S32.HI R3, RZ, 0x1f, R0 ;  /* 0x0000001fff037819 */ /* 0x000fe40000011400 */
[----:B------:R-:W-:Y:S02]  /*01f0*/  CS2R R112, SRZ ;  /* 0x0000000000707805 */ /* 0x000fe4000001ff00 */
[----:B------:R-:W-:Y:S02]  /*0200*/  CS2R R114, SRZ ;  /* 0x0000000000727805 */ /* 0x000fe4000001ff00 */
[----:B0-----:R-:W-:Y:S01]  /*0210*/  I2FP.F32.U32 R5, UR4 ;  /* 0x0000000400057c45 */ /* 0x001fe20008201000 */
[----:B------:R-:W-:Y:S01]  /*0220*/  ULDC UR4, c[0x0][0x150] ;  /* 0x0000540000047ab9 */ /* 0x000fe20000000800 */
[----:B------:R-:W-:-:S02]  /*0230*/  LEA.HI R3, R3, R0, RZ, 0x9 ;  /* 0x0000000003037211 */ /* 0x000fc400078f48ff */
[----:B------:R-:W-:Y:S02]  /*0240*/  CS2R R120, SRZ ;  /* 0x0000000000787805 */ /* 0x000fe4000001ff00 */
[----:B------:R-:W-:Y:S01]  /*0250*/  CS2R R122, SRZ ;  /* 0x00000000007a7805 */ /* 0x000fe2000001ff00 */
[----:B------:R-:W-:Y:S01]  /*0260*/  FMUL R5, R5, UR4 ;  /* 0x0000000405057c20 */ /* 0x000fe20008400000 */
[----:B------:R-:W-:Y:S02]  /*0270*/  SHF.R.S32.HI R3, RZ, 0x9, R3 ;  /* 0x00000009ff037819 */ /* 0x000fe40000011403 */
[----:B------:R-:W-:Y:S01]  /*0280*/  CS2R R128, SRZ ;  /* 0x0000000000807805 */ /* 0x000fe2000001ff00 */
[----:B---3--:R-:W-:Y:S01]  /*0290*/  VIADD R181, R181, 0x1f ;  /* 0x0000001fb5b57836 */ /* 0x008fe20000000000 */
[----:B------:R-:W-:Y:S02]  /*02a0*/  CS2R R130, SRZ ;  /* 0x0000000000827805 */ /* 0x000fe4000001ff00 */
[----:B------:R-:W-:Y:S01]  /*02b0*/  CS2R R136, SRZ ;  /* 0x0000000000887805 */ /* 0x000fe2000001ff00 */
[----:B------:R-:W-:Y:S01]  /*02c0*/  IMAD.SHL.U32 R4, R3, 0x8, RZ ;  /* 0x0000000803047824 */ /* 0x000fe200078e00ff */
[----:B------:R-:W0:Y:S01]  /*02d0*/  F2I.U32.TRUNC.NTZ R5, R5 ;  /* 0x0000000500057305 */ /* 0x000e22000020f000 */
[----:B------:R-:W-:-:S02]  /*02e0*/  CS2R R138, SRZ ;  /* 0x00000000008a7805 */ /* 0x000fc4000001ff00 */
[----:B------:R-:W-:Y:S02]  /*02f0*/  CS2R R144, SRZ ;  /* 0x0000000000907805 */ /* 0x000fe4000001ff00 */
[----:B------:R-:W-:Y:S02]  /*0300*/  CS2R R146, SRZ ;  /* 0x0000000000927805 */ /* 0x000fe4000001ff00 */
[----:B------:R-:W-:Y:S01]  /*0310*/  IABS R7, R4 ;  /* 0x0000000400077213 */ /* 0x000fe20000000000 */
[----:B-1----:R-:W-:Y:S02]  /*0320*/  USHF.L.U32 UR4, UR9, 0x8, URZ ;  /* 0x0000000809047899 */ /* 0x002fe4000800063f */
[----:B------:R-:W-:Y:S01]  /*0330*/  ULEA UR8, UR9, UR8, 0x18 ;  /* 0x0000000809087291 */ /* 0x000fe2000f8ec03f */
[----:B------:R-:W1:Y:S01]  /*0340*/  I2F.RP R0, R7 ;  /* 0x0000000700007306 */ /* 0x000e620000209400 */
[----:B------:R-:W-:Y:S01]  /*0350*/  ULOP3.LUT UR4, UR4, 0x100, URZ, 0xc0, !UPT ;  /* 0x0000010004047892 */ /* 0x000fe2000f8ec03f */
[----:B0-----:R-:W-:-:S06]  /*0360*/  IABS R11, R5 ;  /* 0x00000005000b7213 */ /* 0x001fcc0000000000 */
[----:B-1----:R-:W0:Y:S02]  /*0370*/  MUFU.RCP R0, R0 ;  /* 0x0000000000007308 */ /* 0x002e240000001000 */
[----:B0-----:R-:W-:Y:S01]  /*0380*/  VIADD R2, R0, 0xffffffe ;  /* 0x0ffffffe00027836 */ /* 0x001fe20000000000 */
[----:B------:R-:W-:-:S05]  /*0390*/  IABS R0, R4 ;  /* 0x0000000400007213 */ /* 0x000fca0000000000 */
[----:B------:R0:W1:Y:S01]  /*03a0*/  F2I.FTZ.U32.TRUNC.NTZ R3, R2 ;  /* 0x0000000200037305 */ /* 0x000062000021f000 */
[----:B------:R-:W-:Y:S02]  /*03b0*/  IMAD.MOV R0, RZ, RZ, -R0 ;  /* 0x000000ffff007224 */ /* 0x000fe400078e0a00 */
[----:B0-----:R-:W-:Y:S02]  /*03c0*/  IMAD.MOV.U32 R2, RZ, RZ, RZ ;  /* 0x000000ffff027224 */ /* 0x001fe400078e00ff */
[----:B-1----:R-:W-:-:S04]  /*03d0*/  IMAD.MOV R6, RZ, RZ, -R3 ;  /* 0x000000ffff067224 */ /* 0x002fc800078e0a03 */
[----:B------:R-:W-:-:S04]  /*03e0*/  IMAD R9, R6, R7, RZ ;  /* 0x0000000706097224 */ /* 0x000fc800078e02ff */
[----:B------:R-:W-:-:S06]  /*03f0*/  IMAD.HI.U32 R2, R3, R9, R2 ;  /* 0x0000000903027227 */ /* 0x000fcc00078e0002 */
[----:B------:R-:W-:-:S04]  /*0400*/  IMAD.HI.U32 R2, R2, R11, RZ ;  /* 0x0000000b02027227 */ /* 0x000fc800078e00ff */
[----:B------:R-:W-:-:S05]  /*0410*/  IMAD R0, R2, R0, R11 ;  /* 0x0000000002007224 */ /* 0x000fca00078e020b */
[----:B------:R-:W-:-:S13]  /*0420*/  ISETP.GT.U32.AND P1, PT, R7, R0, PT ;  /* 0x000000000700720c */ /* 0x000fda0003f24070 */
[----:B------:R-:W-:Y:S02]  /*0430*/  @!P1 IMAD.IADD R0, R0, 0x1, -R7 ;  /* 0x0000000100009824 */ /* 0x000fe400078e0a07 */
[----:B------:R-:W-:Y:S01]  /*0440*/  @!P1 VIADD R2, R2, 0x1 ;  /* 0x0000000102029836 */ /* 0x000fe20000000000 */
[----:B------:R-:W-:Y:S02]  /*0450*/  ISETP.NE.AND P1, PT, R4, RZ, PT ;  /* 0x000000ff0400720c */ /* 0x000fe40003f25270 */
[----:B------:R-:W-:Y:S02]  /*0460*/  ISETP.GE.U32.AND P0, PT, R0, R7, PT ;  /* 0x000000070000720c */ /* 0x000fe40003f06070 */
[----:B------:R-:W-:-:S04]  /*0470*/  LOP3.LUT R0, R5, R4, RZ, 0x3c, !PT ;  /* 0x0000000405007212 */ /* 0x000fc800078e3cff */
[----:B------:R-:W-:Y:S01]  /*0480*/  ISETP.GE.AND P2, PT, R0, RZ, PT ;  /* 0x000000ff0000720c */ /* 0x000fe20003f46270 */
[----:B------:R-:W-:-:S05]  /*0490*/  VIADD R0, R44, 0x3f ;  /* 0x0000003f2c007836 */ /* 0x000fca0000000000 */
[----:B------:R-:W-:Y:S01]  /*04a0*/  SHF.R.S32.HI R3, RZ, 0x1f, R0 ;  /* 0x0000001fff037819 */ /* 0x000fe20000011400 */
[----:B------:R-:W-:-:S03]  /*04b0*/  @P0 VIADD R2, R2, 0x1 ;  /* 0x0000000102020836 */ /* 0x000fc60000000000 */
[----:B------:R-:W-:-:S03]  /*04c0*/  LEA.HI R3, R3, R0, RZ, 0x6 ;  /* 0x0000000003037211 */ /* 0x000fc600078f30ff */
[----:B------:R-:W-:Y:S01]  /*04d0*/  @!P2 IMAD.MOV R2, RZ, RZ, -R2 ;  /* 0x000000ffff02a224 */ /* 0x000fe200078e0a02 */
[----:B------:R-:W-:-:S05]  /*04e0*/  @!P1 LOP3.LUT R2, RZ, R4, RZ, 0x33, !PT ;  /* 0x00000004ff029212 */ /* 0x000fca00078e33ff */
[----:B------:R-:W-:Y:S02]  /*04f0*/  IMAD.SHL.U32 R6, R2, 0x8, RZ ;  /* 0x0000000802067824 */ /* 0x000fe400078e00ff */
[----:B------:R-:W-:-:S03]  /*0500*/  IMAD.MOV R2, RZ, RZ, -R2 ;  /* 0x000000ffff027224 */ /* 0x000fc600078e0a02 */
[----:B------:R-:W-:Y:S01]  /*0510*/  LEA.HI.SX32 R3, R3, -R6, 0x1a ;  /* 0x8000000603037211 */ /* 0x000fe200078fd2ff */
[----:B------:R-:W-:-:S03]  /*0520*/  IMAD R4, R4, R2, R5 ;  /* 0x0000000204047224 */ /* 0x000fc600078e0205 */
[----:B------:R-:W-:Y:S02]  /*0530*/  VIMNMX R11, R3, 0x8, PT ;  /* 0x00000008030b7848 */ /* 0x000fe40003fe0100 */
[----:B------:R-:W-:Y:S02]  /*0540*/  IABS R9, R4 ;  /* 0x0000000400097213 */ /* 0x000fe40000000000 */
[----:B------:R-:W-:-:S04]  /*0550*/  IABS R7, R11 ;  /* 0x0000000b00077213 */ /* 0x000fc80000000000 */
[----:B------:R-:W0:Y:S08]  /*0560*/  I2F.RP R0, R7 ;  /* 0x0000000700007306 */ /* 0x000e300000209400 */
[----:B0-----:R-:W0:Y:S02]  /*0570*/  MUFU.RCP R0, R0 ;  /* 0x0000000000007308 */ /* 0x001e240000001000 */
[----:B0-----:R-:W-:-:S06]  /*0580*/  VIADD R3, R0, 0xffffffe ;  /* 0x0ffffffe00037836 */ /* 0x001fcc0000000000 */
[----:B------:R-:W0:Y:S02]  /*0590*/  F2I.FTZ.U32.TRUNC.NTZ R3, R3 ;  /* 0x0000000300037305 */ /* 0x000e24000021f000 */
[----:B0-----:R-:W-:-:S04]  /*05a0*/  IMAD.MOV R8, RZ, RZ, -R3 ;  /* 0x000000ffff087224 */ /* 0x001fc800078e0a03 */
[----:B------:R-:W-:Y:S01]  /*05b0*/  IMAD.MOV.U32 R2, RZ, RZ, R8 ;  /* 0x000000ffff027224 */ /* 0x000fe200078e0008 */
[----:B------:R-:W-:-:S03]  /*05c0*/  IABS R8, R11 ;  /* 0x0000000b00087213 */ /* 0x000fc60000000000 */
[----:B------:R-:W-:Y:S02]  /*05d0*/  IMAD R5, R2, R7, RZ ;  /* 0x0000000702057224 */ /* 0x000fe400078e02ff */
[----:B------:R-:W-:Y:S02]  /*05e0*/  IMAD.MOV.U32 R2, RZ, RZ, RZ ;  /* 0x000000ffff027224 */ /* 0x000fe400078e00ff */
[----:B------:R-:W-:Y:S02]  /*05f0*/  IMAD.MOV R0, RZ, RZ, -R8 ;  /* 0x000000ffff007224 */ /* 0x000fe400078e0a08 */
[----:B------:R-:W-:Y:S01]  /*0600*/  IMAD.HI.U32 R2, R3, R5, R2 ;  /* 0x0000000503027227 */ /* 0x000fe200078e0002 */
[----:B--2---:R-:W-:-:S05]  /*0610*/  LOP3.LUT R3, R184, 0x3f, RZ, 0xc0, !PT ;  /* 0x0000003fb8037812 */ /* 0x004fca00078ec0ff */
        /* <DEDUP_REMOVED lines=8> */
[----:B------:R-:W-:-:S07]  /*06a0*/  ISETP.GE.AND P2, PT, R0, RZ, PT ;  /* 0x000000ff0000720c */ /* 0x000fce0003f46270 */
[----:B------:R-:W-:Y:S01]  /*06b0*/  @P0 VIADD R2, R2, 0x1 ;  /* 0x0000000102020836 */ /* 0x000fe20000000000 */
[----:B------:R-:W-:-:S05]  /*06c0*/  ISETP.GE.AND P0, PT, R181, 0x20, PT ;  /* 0x00000020b500780c */ /* 0x000fca0003f06270 */
[----:B------:R-:W-:Y:S01]  /*06d0*/  @!P2 IMAD.MOV R2, RZ, RZ, -R2 ;  /* 0x000000ffff02a224 */ /* 0x000fe200078e0a02 */
[----:B------:R-:W-:-:S05]  /*06e0*/  @!P1 LOP3.LUT R2, RZ, R11, RZ, 0x33, !PT ;  /* 0x0000000bff029212 */ /* 0x000fca00078e33ff */
[----:B------:R-:W-:Y:S02]  /*06f0*/  IMAD.MOV R0, RZ, RZ, -R2 ;  /* 0x000000ffff007224 */ /* 0x000fe400078e0a02 */
[----:B------:R-:W-:Y:S02]  /*0700*/  IMAD.SHL.U32 R10, R2, 0x200, RZ ;  /* 0x00000200020a7824 */ /* 0x000fe400078e00ff */
[----:B------:R-:W-:Y:S01]  /*0710*/  IMAD R0, R11, R0, R4 ;  /* 0x000000000b007224 */ /* 0x000fe200078e0204 */
[----:B------:R-:W-:-:S03]  /*0720*/  CS2R R4, SRZ ;  /* 0x0000000000047805 */ /* 0x000fc6000001ff00 */
[----:B------:R-:W-:Y:S01]  /*0730*/  IMAD.IADD R0, R6, 0x1, R0 ;  /* 0x0000000106007824 */ /* 0x000fe200078e0200 */
[----:B------:R-:W-:-:S03]  /*0740*/  CS2R R6, SRZ ;  /* 0x0000000000067805 */ /* 0x000fc6000001ff00 */
[----:B------:R-:W-:Y:S01]  /*0750*/  IMAD R20, R0, 0x40, R3 ;  /* 0x0000004000147824 */ /* 0x000fe200078e0203 */
[----:B------:R-:W-:-:S04]  /*0760*/  SHF.R.U32.HI R0, RZ, 0x6, R184 ;  /* 0x00000006ff007819 */ /* 0x000fc800000116b8 */
[----:B------:R0:W-:Y:S01]  /*0770*/  STL [R1+0xac], R20 ;  /* 0x0000ac1401007387 */ /* 0x0001e20000100800 */
[----:B------:R-:W-:-:S03]  /*0780*/  SGXT.U32 R0, R0, 0x1 ;  /* 0x000000010000781a */ /* 0x000fc60000000000 */
[----:B------:R0:W-:Y:S01]  /*0790*/  STL [R1+0xb0], R10 ;  /* 0x0000b00a01007387 */ /* 0x0001e20000100800 */
[----:B------:R-:W-:Y:S05]  /*07a0*/  @!P0 BRA `(.L_x_0) ;  /* 0x0000008400888947 */ /* 0x000fea0003800000 */
[----:B------:R-:W-:Y:S01]  /*07b0*/  IABS R14, R44 ;  /* 0x0000002c000e7213 */ /* 0x000fe20000000000 */
[----:B------:R-:W-:Y:S01]  /*07c0*/  ULDC.64 UR6, c[0x0][0x210] ;  /* 0x0000840000067ab9 */ /* 0x000fe20000000a00 */
[----:B------:R-:W-:Y:S01]  /*07d0*/  IABS R4, R45 ;  /* 0x0000002d00047213 */ /* 0x000fe20000000000 */
[----:B------:R-:W-:Y:S01]  /*07e0*/  ULDC UR5, c[0x0][0x240] ;  /* 0x0000900000057ab9 */ /* 0x000fe20000000800 */
[----:B------:R-:W1:Y:S01]  /*07f0*/  I2F.RP R8, R14 ;  /* 0x0000000e00087306 */ /* 0x000e620000209400 */
[----:B------:R-:W-:Y:S01]  /*0800*/  IABS R11, R20 ;  /* 0x00000014000b7213 */ /* 0x000fe20000000000 */
[----:B------:R-:W2:Y:S01]  /*0810*/  LDC R143, c[0x0][0x238] ;  /* 0x00008e00ff8f7b82 */ /* 0x000ea20000000800 */
[----:B------:R-:W-:Y:S02]  /*0820*/  ISETP.GE.AND P2, PT, R20, RZ, PT ;  /* 0x000000ff1400720c */ /* 0x000fe40003f46270 */
[----:B------:R-:W-:Y:S02]  /*0830*/  CS2R R100, SRZ ;  /* 0x0000000000647805 */ /* 0x000fe4000001ff00 */
[----:B------:R-:W-:-:S02]  /*0840*/  LEA.HI R144, R184, 0xe, RZ, 0x1a ;  /* 0x0000000eb8907811 */ /* 0x000fc400078fd0ff */
[----:B------:R-:W-:Y:S02]  /*0850*/  CS2R R102, SRZ ;  /* 0x0000000000667805 */ /* 0x000fe4000001ff00 */
[----:B------:R-:W-:Y:S01]  /*0860*/  LOP3.LUT R191, R184, 0x1f, RZ, 0xc0, !PT ;  /* 0x0000001fb8bf7812 */ /* 0x000fe200078ec0ff */
[----:B------:R-:W3:Y:S01]  /*0870*/  I2F.RP R5, R4 ;  /* 0x0000000400057306 */ /* 0x000ee20000209400 */
[C---:B------:R-:W-:Y:S02]  /*0880*/  LOP3.LUT R134, R0.reuse, 0x18, RZ, 0xfc, !PT ;  /* 0x0000001800867812 */ /* 0x040fe400078efcff */
[----:B------:R-:W-:Y:S02]  /*0890*/  CS2R R104, SRZ ;  /* 0x0000000000687805 */ /* 0x000fe4000001ff00 */
[----:B------:R-:W-:Y:S02]  /*08a0*/  LOP3.LUT R133, R0, 0x16, RZ, 0xfc, !PT ;  /* 0x0000001600857812 */ /* 0x000fe400078efcff */
[----:B------:R-:W-:-:S02]  /*08b0*/  CS2R R106, SRZ ;  /* 0x00000000006a7805 */ /* 0x000fc4000001ff00 */
[----:B------:R-:W-:Y:S02]  /*08c0*/  LEA.HI R190, R184, 0x1e, RZ, 0x1a ;  /* 0x0000001eb8be7811 */ /* 0x000fe400078fd0ff */
[----:B------:R-:W-:Y:S02]  /*08d0*/  CS2R R108, SRZ ;  /* 0x00000000006c7805 */ /* 0x000fe4000001ff00 */
[C---:B------:R-:W-:Y:S01]  /*08e0*/  LOP3.LUT R136, R0.reuse, 0x10, RZ, 0xfc, !PT ;  /* 0x0000001000887812 */ /* 0x040fe200078efcff */
[----:B-1----:R-:W1:Y:S01]  /*08f0*/  MUFU.RCP R8, R8 ;  /* 0x0000000800087308 */ /* 0x002e620000001000 */
[C---:B------:R-:W-:Y:S02]  /*0900*/  LOP3.LUT R135, R0.reuse, 0x12, RZ, 0xfc, !PT ;  /* 0x0000001200877812 */ /* 0x040fe400078efcff */
[----:B------:R-:W-:Y:S02]  /*0910*/  CS2R R110, SRZ ;  /* 0x00000000006e7805 */ /* 0x000fe4000001ff00 */
[----:B------:R-:W-:-:S02]  /*0920*/  LOP3.LUT R138, R0, 0xa, RZ, 0xfc, !PT ;  /* 0x0000000a008a7812 */ /* 0x000fc400078efcff */
[----:B------:R-:W-:Y:S02]  /*0930*/  CS2R R112, SRZ ;  /* 0x0000000000707805 */ /* 0x000fe4000001ff00 */
[C---:B------:R-:W-:Y:S02]  /*0940*/  LOP3.LUT R139, R0.reuse, 0x8, RZ, 0xfc, !PT ;  /* 0x00000008008b7812 */ /* 0x040fe400078efcff */
[----:B------:R-:W-:Y:S02]  /*0950*/  CS2R R114, SRZ ;  /* 0x0000000000727805 */ /* 0x000fe4000001ff00 */
[C---:B------:R-:W-:Y:S01]  /*0960*/  LOP3.LUT R141, R0.reuse, 0x4, RZ, 0xfc, !PT ;  /* 0x00000004008d7812 */ /* 0x040fe200078efcff */
[----:B---3--:R-:W3:Y:S01]  /*0970*/  MUFU.RCP R5, R5 ;  /* 0x0000000500057308 */ /* 0x008ee20000001000 */
[----:B------:R-:W-:Y:S01]  /*0980*/  LOP3.LUT R137, R0, 0xc, RZ, 0xfc, !PT ;  /* 0x0000000c00897812 */ /* 0x000fe200078efcff */
[-C--:B--2---:R-:W-:Y:S01]  /*0990*/  IMAD R192, R144, R143.reuse, RZ ;  /* 0x0000008f90c07224 */ /* 0x084fe200078e02ff */
[----:B------:R-:W-:Y:S01]  /*09a0*/  LOP3.LUT R140, R0, 0x6, RZ, 0xfc, !PT ;  /* 0x00000006008c7812 */ /* 0x000fe200078efcff */
[-C--:B------:R-:W-:Y:S01]  /*09b0*/  IMAD R193, R134, R143.reuse, RZ ;  /* 0x0000008f86c17224 */ /* 0x080fe200078e02ff */
[----:B------:R-:W-:Y:S01]  /*09c0*/  LOP3.LUT R142, R0, 0x2, RZ, 0xfc, !PT ;  /* 0x00000002008e7812 */ /* 0x000fe200078efcff */
[----:B------:R-:W-:Y:S01]  /*09d0*/  IMAD R190, R190, R143, RZ ;  /* 0x0000008fbebe7224 */ /* 0x000fe200078e02ff */
[----:B------:R-:W-:-:S02]  /*09e0*/  LOP3.LUT R186, R0, 0x1a, RZ, 0xfc, !PT ;  /* 0x0000001a00ba7812 */ /* 0x000fc400078efcff */
[----:B------:R-:W-:Y:S01]  /*09f0*/  CS2R R116, SRZ ;  /* 0x0000000000747805 */ /* 0x000fe2000001ff00 */
[----:B-1----:R-:W-:Y:S01]  /*0a00*/  VIADD R2, R8, 0xffffffe ;  /* 0x0ffffffe08027836 */ /* 0x002fe20000000000 */
[----:B------:R-:W-:Y:S02]  /*0a10*/  LOP3.LUT R187, R0, 0x1c, RZ, 0xfc, !PT ;  /* 0x0000001c00bb7812 */ /* 0x000fe400078efcff */
[----:B------:R-:W-:Y:S01]  /*0a20*/  CS2R R118, SRZ ;  /* 0x0000000000767805 */ /* 0x000fe2000001ff00 */
[-C--:B------:R-:W-:Y:S01]  /*0a30*/  IMAD R186, R186, R143.reuse, RZ ;  /* 0x0000008fbaba7224 */ /* 0x080fe200078e02ff */
[----:B------:R1:W2:Y:S01]  /*0a40*/  F2I.FTZ.U32.TRUNC.NTZ R3, R2 ;  /* 0x0000000200037305 */ /* 0x0002a2000021f000 */
[----:B------:R-:W-:Y:S01]  /*0a50*/  CS2R R120, SRZ ;  /* 0x0000000000787805 */ /* 0x000fe2000001ff00 */
[----:B------:R-:W-:Y:S01]  /*0a60*/  IMAD R187, R187, R143, RZ ;  /* 0x0000008fbbbb7224 */ /* 0x000fe200078e02ff */
[----:B------:R-:W-:Y:S01]  /*0a70*/  CS2R R122, SRZ ;  /* 0x00000000007a7805 */ /* 0x000fe2000001ff00 */
[----:B---3--:R-:W-:Y:S01]  /*0a80*/  VIADD R6, R5, 0xffffffe ;  /* 0x0ffffffe05067836 */ /* 0x008fe20000000000 */
[----:B------:R-:W-:-:S02]  /*0a90*/  SHF.R.U32.HI R5, RZ, 0x5, R184 ;  /* 0x00000005ff057819 */ /* 0x000fc400000116b8 */
[----:B------:R-:W-:Y:S02]  /*0aa0*/  CS2R R124, SRZ ;  /* 0x00000000007c7805 */ /* 0x000fe4000001ff00 */
[----:B------:R-:W-:Y:S01]  /*0ab0*/  CS2R R126, SRZ ;  /* 0x00000000007e7805 */ /* 0x000fe2000001ff00 */
[----:B------:R3:W4:Y:S01]  /*0ac0*/  F2I.FTZ.U32.TRUNC.NTZ R7, R6 ;  /* 0x0000000600077305 */ /* 0x000722000021f000 */
[----:B-1----:R-:W-:Y:S01]  /*0ad0*/  IMAD.MOV.U32 R2, RZ, RZ, RZ ;  /* 0x000000ffff027224 */ /* 0x002fe200078e00ff */
[----:B------:R-:W-:Y:S02]  /*0ae0*/  CS2R R128, SRZ ;  /* 0x0000000000807805 */ /* 0x000fe4000001ff00 */
[----:B------:R-:W-:Y:S02]  /*0af0*/  CS2R R130, SRZ ;  /* 0x0000000000827805 */ /* 0x000fe4000001ff00 */
[----:B------:R-:W-:Y:S02]  /*0b00*/  CS2R R144, SRZ ;  /* 0x0000000000907805 */ /* 0x000fe4000001ff00 */
[----:B------:R-:W-:-:S02]  /*0b10*/  CS2R R146, SRZ ;  /* 0x0000000000927805 */ /* 0x000fc4000001ff00 */
[----:B------:R-:W-:Y:S01]  /*0b20*/  CS2R R148, SRZ ;  /* 0x0000000000947805 */ /* 0x000fe2000001ff00 */
[----:B--2---:R-:W-:Y:S01]  /*0b30*/  IMAD.MOV R9, RZ, RZ, -R3 ;  /* 0x000000ffff097224 */ /* 0x004fe200078e0a03 */
[----:B------:R-:W-:Y:S02]  /*0b40*/  CS2R R150, SRZ ;  /* 0x0000000000967805 */ /* 0x000fe4000001ff00 */
[----:B---3--:R-:W-:Y:S01]  /*0b50*/  SHF.R.S32.HI R6, RZ, 0x1f, R181 ;  /* 0x0000001fff067819 */ /* 0x008fe200000114b5 */
[----:B------:R-:W-:Y:S01]  /*0b60*/  UMOV UR12, 0x80 ;  /* 0x00000080000c7882 */ /* 0x000fe20000000000 */
[----:B------:R-:W-:Y:S01]  /*0b70*/  IMAD R9, R9, R14, RZ ;  /* 0x0000000e09097224 */ /* 0x000fe200078e02ff */
[----:B------:R-:W-:Y:S01]  /*0b80*/  UMOV UR13, 0x40000040 ;  /* 0x40000040000d7882 */ /* 0x000fe20000000000 */
[----:B------:R-:W-:Y:S01]  /*0b90*/  LEA.HI R181, R6, R181, RZ, 0x5 ;  /* 0x000000b506b57211 */ /* 0x000fe200078f28ff */
[----:B------:R-:W-:Y:S01]  /*0ba0*/  IMAD.MOV.U32 R6, RZ, RZ, RZ ;  /* 0x000000ffff067224 */ /* 0x000fe200078e00ff */
[----:B------:R-:W-:Y:S01]  /*0bb0*/  UMOV UR14, 0xfffffffe ;  /* 0xfffffffe000e7882 */ /* 0x000fe20000000000 */
[----:B------:R-:W-:Y:S01]  /*0bc0*/  IMAD.HI.U32 R3, R3, R9, R2 ;  /* 0x0000000903037227 */ /* 0x000fe200078e0002 */
[----:B------:R-:W-:Y:S01]  /*0bd0*/  SGXT.U32 R2, R5, 0x2 ;  /* 0x000000020502781a */ /* 0x000fe20000000000 */
[----:B------:R-:W-:Y:S01]  /*0be0*/  UMOV UR15, 0x7fffffdf ;  /* 0x7fffffdf000f7882 */ /* 0x000fe20000000000 */
[----:B------:R-:W-:Y:S01]  /*0bf0*/  SHF.R.S32.HI R181, RZ, 0x5, R181 ;  /* 0x00000005ffb57819 */ /* 0x000fe200000114b5 */
[----:B----4-:R-:W-:Y:S01]  /*0c00*/  IMAD.MOV R9, RZ, RZ, -R7 ;  /* 0x000000ffff097224 */ /* 0x010fe200078e0a07 */
[----:B------:R-:W-:Y:S01]  /*0c10*/  LOP3.LUT R2, R10, UR4, R2, 0xfe, !PT ;  /* 0x000000040a027c12 */ /* 0x000fe2000f8efe02 */
[----:B------:R-:W-:Y:S01]  /*0c20*/  IMAD.HI.U32 R3, R3, R11, RZ ;  /* 0x0000000b03037227 */ /* 0x000fe200078e00ff */
[----:B------:R-:W-:Y:S01]  /*0c30*/  ULDC UR4, c[0x0][0x234] ;  /* 0x00008d0000047ab9 */ /* 0x000fe20000000800 */
[----:B------:R-:W-:Y:S01]  /*0c40*/  ULDC UR16, c[0x0][0x230] ;  /* 0x00008c0000107ab9 */ /* 0x000fe20000000800 */
[C---:B------:R-:W-:Y:S01]  /*0c50*/  LOP3.LUT R8, R2.reuse, 0xfc, RZ, 0xfc, !PT ;  /* 0x000000fc02087812 */ /* 0x040fe200078efcff */
[----:B------:R-:W-:Y:S01]  /*0c60*/  IMAD.MOV R5, RZ, RZ, -R3 ;  /* 0x000000ffff057224 */ /* 0x000fe200078e0a03 */
[C---:B------:R-:W-:Y:S01]  /*0c70*/  LOP3.LUT R16, R2.reuse, 0xf8, RZ, 0xfc, !PT ;  /* 0x000000f802107812 */ /* 0x040fe200078efcff */
[----:B------:R-:W-:Y:S01]  /*0c80*/  IMAD R3, R9, R4, RZ ;  /* 0x0000000409037224 */ /* 0x000fe200078e02ff */
[----:B------:R-:W-:Y:S01]  /*0c90*/  LOP3.LUT R17, R2, 0xf4, RZ, 0xfc, !PT ;  /* 0x000000f402117812 */ /* 0x000fe200078efcff */
[----:B------:R-:W-:Y:S01]  /*0ca0*/  IMAD R11, R14, R5, R11 ;  /* 0x000000050e0b7224 */ /* 0x000fe200078e020b */
[----:B------:R-:W-:Y:S01]  /*0cb0*/  IABS R5, R8 ;  /* 0x0000000800057213 */ /* 0x000fe20000000000 */
[----:B------:R-:W-:Y:S01]  /*0cc0*/  IMAD.HI.U32 R6, R7, R3, R6 ;  /* 0x0000000307067227 */ /* 0x000fe200078e0006 */
[----:B------:R-:W-:-:S02]  /*0cd0*/  IABS R9, R16 ;  /* 0x0000001000097213 */ /* 0x000fc40000000000 */
[----:B------:R-:W-:Y:S02]  /*0ce0*/  ISETP.GT.U32.AND P0, PT, R14, R11, PT ;  /* 0x0000000b0e00720c */ /* 0x000fe40003f04070 */
[----:B------:R-:W-:Y:S01]  /*0cf0*/  LOP3.LUT R18, R2, 0xf0, RZ, 0xfc, !PT ;  /* 0x000000f002127812 */ /* 0x000fe200078efcff */
[----:B------:R-:W-:Y:S01]  /*0d00*/  IMAD.HI.U32 R3, R6, R5, RZ ;  /* 0x0000000506037227 */ /* 0x000fe200078e00ff */
[----:B------:R-:W-:Y:S02]  /*0d10*/  IABS R13, R17 ;  /* 0x00000011000d7213 */ /* 0x000fe40000000000 */
[----:B------:R-:W-:Y:S01]  /*0d20*/  IABS R15, R18 ;  /* 0x00000012000f7213 */ /* 0x000fe20000000000 */
[----:B------:R-:W-:Y:S01]  /*0d30*/  IMAD.MOV R7, RZ, RZ, -R3 ;  /* 0x000000ffff077224 */ /* 0x000fe200078e0a03 */
[----:B------:R-:W-:Y:S01]  /*0d40*/  LOP3.LUT R19, R2, 0xec, RZ, 0xfc, !PT ;  /* 0x000000ec02137812 */ /* 0x000fe200078efcff */
[----:B------:R-:W-:Y:S01]  /*0d50*/  IMAD.HI.U32 R3, R6, R9, RZ ;  /* 0x0000000906037227 */ /* 0x000fe200078e00ff */
[----:B------:R-:W-:-:S02]  /*0d60*/  ISETP.GE.AND P3, PT, R8, RZ, PT ;  /* 0x000000ff0800720c */ /* 0x000fc40003f66270 */
[----:B------:R-:W-:Y:S01]  /*0d70*/  ISETP.GE.AND P1, PT, R16, RZ, PT ;  /* 0x000000ff1000720c */ /* 0x000fe20003f26270 */
[----:B------:R-:W-:Y:S01]  /*0d80*/  @!P0 IMAD.IADD R11, R11, 0x1, -R14 ;  /* 0x000000010b0b8824 */ /* 0x000fe200078e0a0e */
[----:B------:R-:W-:Y:S01]  /*0d90*/  LOP3.LUT R16, R2, 0xe4, RZ, 0xfc, !PT ;  /* 0x000000e402107812 */ /* 0x000fe200078efcff */
[----:B------:R-:W-:Y:S01]  /*0da0*/  IMAD R5, R4, R7, R5 ;  /* 0x0000000704057224 */ /* 0x000fe200078e0205 */
[----:B------:R-:W-:Y:S01]  /*0db0*/  LOP3.LUT R24, R2, 0xcc, RZ, 0xfc, !PT ;  /* 0x000000cc02187812 */ /* 0x000fe200078efcff */
[----:B------:R-:W-:Y:S01]  /*0dc0*/  IMAD.HI.U32 R7, R6, R13, RZ ;  /* 0x0000000d06077227 */ /* 0x000fe200078e00ff */
[----:B------:R-:W-:Y:S02]  /*0dd0*/  ISETP.GT.U32.AND P4, PT, R14, R11, PT ;  /* 0x0000000b0e00720c */ /* 0x000fe40003f84070 */
[----:B------:R-:W-:Y:S01]  /*0de0*/  ISETP.GT.U32.AND P0, PT, R4, R5, PT ;  /* 0x000000050400720c */ /* 0x000fe20003f04070 */
[----:B------:R-:W-:Y:S01]  /*0df0*/  IMAD.MOV R3, RZ, RZ, -R3 ;  /* 0x000000ffff037224 */ /* 0x000fe200078e0a03 */
[----:B------:R-:W-:Y:S01]  /*0e00*/  LOP3.LUT R22, R2, 0xd0, RZ, 0xfc, !PT ;  /* 0x000000d002167812 */ /* 0x000fe200078efcff */
[----:B------:R-:W-:Y:S01]  /*0e10*/  IMAD.HI.U32 R8, R6, R15, RZ ;  /* 0x0000000f06087227 */ /* 0x000fe200078e00ff */
[----:B------:R-:W-:-:S02]  /*0e20*/  LOP3.LUT R26, R2, 0xc8, RZ, 0xfc, !PT ;  /* 0x000000c8021a7812 */ /* 0x000fc400078efcff */
[----:B------:R-:W-:Y:S01]  /*0e30*/  LOP3.LUT R27, R2, 0xc4, RZ, 0xfc, !PT ;  /* 0x000000c4021b7812 */ /* 0x000fe200078efcff */
[----:B0-----:R-:W-:Y:S01]  /*0e40*/  IMAD.MOV R10, RZ, RZ, -R7 ;  /* 0x000000ffff0a7224 */ /* 0x001fe200078e0a07 */
[----:B------:R-:W-:Y:S01]  /*0e50*/  IABS R20, R26 ;  /* 0x0000001a00147213 */ /* 0x000fe20000000000 */
[----:B------:R-:W-:Y:S01]  /*0e60*/  IMAD R7, R4, R3, R9 ;  /* 0x0000000304077224 */ /* 0x000fe200078e0209 */
[----:B------:R-:W-:Y:S01]  /*0e70*/  IABS R3, R19 ;  /* 0x0000001300037213 */ /* 0x000fe20000000000 */
[----:B------:R-:W-:Y:S01]  /*0e80*/  IMAD.MOV R12, RZ, RZ, -R8 ;  /* 0x000000ffff0c7224 */ /* 0x000fe200078e0a08 */
[----:B------:R-:W-:Y:S01]  /*0e90*/  LOP3.LUT R28, R2, 0xc0, RZ, 0xfc, !PT ;  /* 0x000000c0021c7812 */ /* 0x000fe200078efcff */
[C---:B------:R-:W-:Y:S01]  /*0ea0*/  IMAD R8, R4.reuse, R10, R13 ;  /* 0x0000000a04087224 */ /* 0x040fe200078e020d */
[----:B------:R-:W-:Y:S01]  /*0eb0*/  ISETP.GT.U32.AND P6, PT, R4, R7, PT ;  /* 0x000000070400720c */ /* 0x000fe20003fc4070 */
[----:B------:R-:W-:Y:S01]  /*0ec0*/  IMAD.MOV.U32 R13, RZ, RZ, R3 ;  /* 0x000000ffff0d7224 */ /* 0x000fe200078e0003 */
[----:B------:R-:W-:Y:S01]  /*0ed0*/  IABS R25, R28 ;  /* 0x0000001c00197213 */ /* 0x000fe20000000000 */
[----:B------:R-:W-:Y:S01]  /*0ee0*/  @!P4 IMAD.IADD R11, R11, 0x1, -R14 ;  /* 0x000000010b0bc824 */ /* 0x000fe200078e0a0e */
[----:B------:R-:W-:Y:S01]  /*0ef0*/  ISETP.NE.AND P4, PT, R44, RZ, PT ;  /* 0x000000ff2c00720c */ /* 0x000fe20003f85270 */
[----:B------:R-:W-:Y:S01]  /*0f00*/  @!P0 IMAD.IADD R5, R5, 0x1, -R4 ;  /* 0x0000000105058824 */ /* 0x000fe200078e0a04 */
[----:B------:R-:W-:Y:S01]  /*0f10*/  ISETP.GT.U32.AND P0, PT, R4, R8, PT ;  /* 0x000000080400720c */ /* 0x000fe20003f04070 */
[----:B------:R-:W-:Y:S01]  /*0f20*/  IMAD.HI.U32 R10, R6, R13, RZ ;  /* 0x0000000d060a7227 */ /* 0x000fe200078e00ff */
[----:B------:R-:W-:-:S02]  /*0f30*/  LOP3.LUT R14, R2, 0xe8, RZ, 0xfc, !PT ;  /* 0x000000e8020e7812 */ /* 0x000fc400078efcff */
[----:B------:R-:W-:Y:S01]  /*0f40*/  ISETP.GT.U32.AND P5, PT, R4, R5, PT ;  /* 0x000000050400720c */ /* 0x000fe20003fa4070 */
[----:B------:R-:W-:Y:S01]  /*0f50*/  IMAD.MOV R10, RZ, RZ, -R10 ;  /* 0x000000ffff0a7224 */ /* 0x000fe200078e0a0a */
[C---:B------:R-:W-:Y:S01]  /*0f60*/  LOP3.LUT R30, R2.reuse, 0xb0, RZ, 0xfc, !PT ;  /* 0x000000b0021e7812 */ /* 0x040fe200078efcff */
[----:B------:R-:W-:Y:S01]  /*0f70*/  IMAD.MOV.U32 R3, RZ, RZ, R11 ;  /* 0x000000ffff037224 */ /* 0x000fe200078e000b */
[----:B------:R-:W-:Y:S01]  /*0f80*/  LOP3.LUT R32, R2, 0xac, RZ, 0xfc, !PT ;  /* 0x000000ac02207812 */ /* 0x000fe200078efcff */
[--C-:B------:R-:W-:Y:S01]  /*0f90*/  @!P6 IMAD.IADD R7, R7, 0x1, -R4.reuse ;  /* 0x000000010707e824 */ /* 0x100fe200078e0a04 */
[----:B------:R-:W-:Y:S01]  /*0fa0*/  IABS R31, R30 ;  /* 0x0000001e001f7213 */ /* 0x000fe20000000000 */
[----:B------:R-:W-:Y:S01]  /*0fb0*/  IMAD R10, R4, R10, R13 ;  /* 0x0000000a040a7224 */ /* 0x000fe200078e020d */
[----:B------:R-:W-:Y:S01]  /*0fc0*/  IABS R13, R16 ;  /* 0x00000010000d7213 */ /* 0x000fe20000000000 */
[----:B------:R-:W-:Y:S01]  /*0fd0*/  @!P2 IMAD.MOV R3, RZ, RZ, -R3 ;  /* 0x000000ffff03a224 */ /* 0x000fe200078e0a03 */
[----:B------:R-:W-:Y:S01]  /*0fe0*/  @!P4 LOP3.LUT R3, RZ, R44, RZ, 0x33, !PT ;  /* 0x0000002cff03c212 */ /* 0x000fe200078e33ff */
[--C-:B------:R-:W-:Y:S01]  /*0ff0*/  @!P0 IMAD.IADD R8, R8, 0x1, -R4.reuse ;  /* 0x0000000108088824 */ /* 0x100fe200078e0a04 */
[C---:B------:R-:W-:Y:S01]  /*1000*/  ISETP.GT.U32.AND P0, PT, R4.reuse, R7, PT ;  /* 0x000000070400720c */ /* 0x040fe20003f04070 */
[C---:B------:R-:W-:Y:S01]  /*1010*/  IMAD R9, R4.reuse, R12, R15 ;  /* 0x0000000c04097224 */ /* 0x040fe200078e020f */
[----:B------:R-:W-:Y:S01]  /*1020*/  ISETP.GT.U32.AND P4, PT, R4, R10, PT ;  /* 0x0000000a0400720c */ /* 0x000fe20003f84070 */
[----:B------:R-:W-:Y:S01]  /*1030*/  @!P5 IMAD.IADD R5, R5, 0x1, -R4 ;  /* 0x000000010505d824 */ /* 0x000fe200078e0a04 */
[----:B------:R-:W-:Y:S01]  /*1040*/  IABS R15, R14 ;  /* 0x0000000e000f7213 */ /* 0x000fe20000000000 */
[----:B------:R-:W-:Y:S01]  /*1050*/  IMAD.HI.U32 R12, R6, R13, RZ ;  /* 0x0000000d060c7227 */ /* 0x000fe200078e00ff */
[----:B------:R-:W-:-:S02]  /*1060*/  ISETP.GT.U32.AND P5, PT, R4, R8, PT ;  /* 0x000000080400720c */ /* 0x000fc40003fa4070 */
[----:B------:R-:W-:Y:S01]  /*1070*/  ISETP.GT.U32.AND P6, PT, R4, R9, PT ;  /* 0x000000090400720c */ /* 0x000fe20003fc4070 */
[----:B------:R-:W-:Y:S01]  /*1080*/  IMAD.HI.U32 R11, R6, R15, RZ ;  /* 0x0000000f060b7227 */ /* 0x000fe200078e00ff */
[----:B------:R-:W-:Y:S02]  /*1090*/  ISETP.GE.AND P2, PT, R17, RZ, PT ;  /* 0x000000ff1100720c */ /* 0x000fe40003f46270 */
[----:B------:R-:W-:Y:S01]  /*10a0*/  LOP3.LUT R34, R2, 0xa8, RZ, 0xfc, !PT ;  /* 0x000000a802227812 */ /* 0x000fe200078efcff */
[--C-:B------:R-:W-:Y:S01]  /*10b0*/  @!P0 IMAD.IADD R7, R7, 0x1, -R4.reuse ;  /* 0x0000000107078824 */ /* 0x100fe200078e0a04 */
[----:B------:R-:W-:Y:S01]  /*10c0*/  ISETP.GE.AND P0, PT, R19, RZ, PT ;  /* 0x000000ff1300720c */ /* 0x000fe20003f06270 */
[----:B------:R-:W-:Y:S01]  /*10d0*/  @!P4 IMAD.IADD R10, R10, 0x1, -R4 ;  /* 0x000000010a0ac824 */ /* 0x000fe200078e0a04 */
[----:B------:R-:W-:Y:S01]  /*10e0*/  ISETP.GE.AND P4, PT, R14, RZ, PT ;  /* 0x000000ff0e00720c */ /* 0x000fe20003f86270 */
[----:B------:R-:W-:Y:S01]  /*10f0*/  @!P1 IMAD.MOV R7, RZ, RZ, -R7 ;  /* 0x000000ffff079224 */ /* 0x000fe200078e0a07 */
[----:B------:R-:W-:Y:S01]  /*1100*/  LOP3.LUT R14, R2, 0xdc, RZ, 0xfc, !PT ;  /* 0x000000dc020e7812 */ /* 0x000fe200078efcff */
[----:B------:R-:W-:Y:S01]  /*1110*/  IMAD.MOV R11, RZ, RZ, -R11 ;  /* 0x000000ffff0b7224 */ /* 0x000fe200078e0a0b */
[C---:B------:R-:W-:Y:S01]  /*1120*/  ISETP.GT.U32.AND P1, PT, R4.reuse, R10, PT ;  /* 0x0000000a0400720c */ /* 0x040fe20003f24070 */
[----:B------:R-:W-:Y:S01]  /*1130*/  IMAD.MOV R12, RZ, RZ, -R12 ;  /* 0x000000ffff0c7224 */ /* 0x000fe200078e0a0c */
[----:B------:R-:W-:Y:S01]  /*1140*/  IABS R19, R14 ;  /* 0x0000000e00137213 */ /* 0x000fe20000000000 */
[----:B------:R-:W-:Y:S01]  /*1150*/  IMAD R11, R4, R11, R15 ;  /* 0x0000000b040b7224 */ /* 0x000fe200078e020f */
[----:B------:R-:W-:Y:S01]  /*1160*/  LOP3.LUT R15, R2, 0xd8, RZ, 0xfc, !PT ;  /* 0x000000d8020f7812 */ /* 0x000fe200078efcff */
[--C-:B------:R-:W-:Y:S01]  /*1170*/  @!P5 IMAD.IADD R8, R8, 0x1, -R4.reuse ;  /* 0x000000010808d824 */ /* 0x100fe200078e0a04 */
[----:B------:R-:W-:Y:S01]  /*1180*/  LOP3.LUT R36, R2, 0x98, RZ, 0xfc, !PT ;  /* 0x0000009802247812 */ /* 0x000fe200078efcff */
[C---:B------:R-:W-:Y:S01]  /*1190*/  IMAD R12, R4.reuse, R12, R13 ;  /* 0x0000000c040c7224 */ /* 0x040fe200078e020d */
[----:B------:R-:W-:Y:S01]  /*11a0*/  ISETP.GT.U32.AND P5, PT, R4, R11, PT ;  /* 0x0000000b0400720c */ /* 0x000fe20003fa4070 */
[----:B------:R-:W-:Y:S01]  /*11b0*/  @!P6 IMAD.IADD R9, R9, 0x1, -R4 ;  /* 0x000000010909e824 */ /* 0x000fe200078e0a04 */
[----:B------:R-:W-:Y:S01]  /*11c0*/  LOP3.LUT R13, R2, 0xe0, RZ, 0xfc, !PT ;  /* 0x000000e0020d7812 */ /* 0x000fe200078efcff */
[----:B------:R-:W-:Y:S01]  /*11d0*/  @!P2 IMAD.MOV R8, RZ, RZ, -R8 ;  /* 0x000000ffff08a224 */ /* 0x000fe200078e0a08 */
[----:B------:R-:W-:Y:S01]  /*11e0*/  IABS R21, R15 ;  /* 0x0000000f00157213 */ /* 0x000fe20000000000 */
[----:B------:R-:W-:Y:S01]  /*11f0*/  @!P1 IMAD.IADD R10, R10, 0x1, -R4 ;  /* 0x000000010a0a9824 */ /* 0x000fe200078e0a04 */
[C---:B------:R-:W-:Y:S01]  /*1200*/  ISETP.GT.U32.AND P1, PT, R4.reuse, R12, PT ;  /* 0x0000000c0400720c */ /* 0x040fe20003f24070 */
[----:B------:R-:W-:Y:S01]  /*1210*/  @!P3 IMAD.MOV R5, RZ, RZ, -R5 ;  /* 0x000000ffff05b224 */ /* 0x000fe200078e0a05 */
[----:B------:R-:W-:Y:S01]  /*1220*/  ISETP.GT.U32.AND P6, PT, R4, R9, PT ;  /* 0x000000090400720c */ /* 0x000fe20003fc4070 */
[----:B------:R-:W-:Y:S01]  /*1230*/  @!P0 IMAD.MOV R10, RZ, RZ, -R10 ;  /* 0x000000ffff0a8224 */ /* 0x000fe200078e0a0a */
[----:B------:R-:W-:Y:S01]  /*1240*/  IABS R17, R13 ;  /* 0x0000000d00117213 */ /* 0x000fe20000000000 */
[----:B------:R-:W-:Y:S01]  /*1250*/  IMAD R3, R3, UR4, RZ ;  /* 0x0000000403037c24 */ /* 0x000fe2000f8e02ff */
[----:B------:R-:W-:Y:S01]  /*1260*/  ISETP.GE.AND P2, PT, R13, RZ, PT ;  /* 0x000000ff0d00720c */ /* 0x000fe20003f46270 */
[--C-:B------:R-:W-:Y:S01]  /*1270*/  @!P5 IMAD.IADD R11, R11, 0x1, -R4.reuse ;  /* 0x000000010b0bd824 */ /* 0x100fe200078e0a04 */
[----:B------:R-:W-:Y:S01]  /*1280*/  ISETP.GE.AND P3, PT, R18, RZ, PT ;  /* 0x000000ff1200720c */ /* 0x000fe20003f66270 */
[----:B------:R-:W-:Y:S01]  /*1290*/  IMAD.HI.U32 R13, R6, R17, RZ ;  /* 0x00000011060d7227 */ /* 0x000fe200078e00ff */
[----:B------:R-:W-:Y:S01]  /*12a0*/  ISETP.GE.AND P0, PT, R15, RZ, PT ;  /* 0x000000ff0f00720c */ /* 0x000fe20003f06270 */
[----:B------:R-:W-:Y:S01]  /*12b0*/  UIADD3 UR4, UR8, 0x4000, URZ ;  /* 0x0000400008047890 */ /* 0x000fe2000fffe03f */
[----:B------:R-:W-:Y:S01]  /*12c0*/  ISETP.GT.U32.AND P5, PT, R4, R11, PT ;  /* 0x0000000b0400720c */ /* 0x000fe20003fa4070 */
[--C-:B------:R-:W-:Y:S01]  /*12d0*/  @!P1 IMAD.IADD R12, R12, 0x1, -R4.reuse ;  /* 0x000000010c0c9824 */ /* 0x100fe200078e0a04 */
[----:B------:R-:W-:Y:S01]  /*12e0*/  LOP3.LUT R38, R2, 0x94, RZ, 0xfc, !PT ;  /* 0x0000009402267812 */ /* 0x000fe200078efcff */
[--C-:B------:R-:W-:Y:S01]  /*12f0*/  @!P6 IMAD.IADD R9, R9, 0x1, -R4.reuse ;  /* 0x000000010909e824 */ /* 0x100fe200078e0a04 */
[----:B------:R-:W-:Y:S01]  /*1300*/  ISETP.GE.AND P6, PT, R16, RZ, PT ;  /* 0x000000ff1000720c */ /* 0x000fe20003fc6270 */
[----:B------:R-:W-:Y:S01]  /*1310*/  IMAD.MOV R13, RZ, RZ, -R13 ;  /* 0x000000ffff0d7224 */ /* 0x000fe200078e0a0d */
[----:B------:R-:W-:Y:S01]  /*1320*/  ISETP.GT.U32.AND P1, PT, R4, R12, PT ;  /* 0x0000000c0400720c */ /* 0x000fe20003f24070 */
[----:B------:R-:W-:Y:S01]  /*1330*/  IMAD.HI.U32 R15, R6, R21, RZ ;  /* 0x00000015060f7227 */ /* 0x000fe200078e00ff */
[----:B------:R-:W-:Y:S01]  /*1340*/  LOP3.LUT R16, R2, 0xd4, RZ, 0xfc, !PT ;  /* 0x000000d402107812 */ /* 0x000fe200078efcff */
[----:B------:R-:W-:Y:S01]  /*1350*/  USHF.R.U32.HI UR4, URZ, 0x4, UR4 ;  /* 0x000000043f047899 */ /* 0x000fe20008011604 */
[----:B------:R-:W-:Y:S01]  /*1360*/  IABS R35, R38 ;  /* 0x0000002600237213 */ /* 0x000fe20000000000 */
[----:B------:R-:W-:Y:S01]  /*1370*/  IMAD R13, R4, R13, R17 ;  /* 0x0000000d040d7224 */ /* 0x000fe200078e0211 */
[----:B------:R-:W-:Y:S01]  /*1380*/  IABS R23, R16 ;  /* 0x0000001000177213 */ /* 0x000fe20000000000 */
[--C-:B------:R-:W-:Y:S01]  /*1390*/  @!P5 IMAD.IADD R11, R11, 0x1, -R4.reuse ;  /* 0x000000010b0bd824 */ /* 0x100fe200078e0a04 */
[----:B------:R-:W-:Y:S01]  /*13a0*/  ISETP.GE.AND P5, PT, R16, RZ, PT ;  /* 0x000000ff1000720c */ /* 0x000fe20003fa6270 */
[----:B------:R-:W-:Y:S01]  /*13b0*/  IMAD.MOV R15, RZ, RZ, -R15 ;  /* 0x000000ffff0f7224 */ /* 0x000fe200078e0a0f */
[----:B------:R-:W-:Y:S01]  /*13c0*/  LOP3.LUT R40, R2, 0x8c, RZ, 0xfc, !PT ;  /* 0x0000008c02287812 */ /* 0x000fe200078efcff */
[----:B------:R-:W-:Y:S01]  /*13d0*/  @!P4 IMAD.MOV R11, RZ, RZ, -R11 ;  /* 0x000000ffff0bc224 */ /* 0x000fe200078e0a0b */
[----:B------:R-:W-:Y:S01]  /*13e0*/  ISETP.GT.U32.AND P4, PT, R4, R13, PT ;  /* 0x0000000d0400720c */ /* 0x000fe20003f84070 */
[----:B------:R-:W-:Y:S01]  /*13f0*/  @!P1 IMAD.IADD R12, R12, 0x1, -R4 ;  /* 0x000000010c0c9824 */ /* 0x000fe200078e0a04 */
[----:B------:R-:W-:Y:S01]  /*1400*/  LOP3.LUT R39, R2, 0x90, RZ, 0xfc, !PT ;  /* 0x0000009002277812 */ /* 0x000fe200078efcff */
[----:B------:R-:W-:Y:S01]  /*1410*/  IMAD R15, R4, R15, R21 ;  /* 0x0000000f040f7224 */ /* 0x000fe200078e0215 */
[----:B------:R-:W-:Y:S01]  /*1420*/  IABS R21, R24 ;  /* 0x0000001800157213 */ /* 0x000fe20000000000 */
[----:B------:R-:W-:Y:S01]  /*1430*/  @!P3 IMAD.MOV R9, RZ, RZ, -R9 ;  /* 0x000000ffff09b224 */ /* 0x000fe200078e0a09 */
[----:B------:R-:W-:Y:S01]  /*1440*/  ISETP.GE.AND P3, PT, R14, RZ, PT ;  /* 0x000000ff0e00720c */ /* 0x000fe20003f66270 */
[----:B------:R-:W-:Y:S01]  /*1450*/  @!P6 IMAD.MOV R12, RZ, RZ, -R12 ;  /* 0x000000ffff0ce224 */ /* 0x000fe200078e0a0c */
[----:B------:R-:W-:Y:S01]  /*1460*/  ISETP.GT.U32.AND P6, PT, R4, R15, PT ;  /* 0x0000000f0400720c */ /* 0x000fe20003fc4070 */
[----:B------:R-:W-:Y:S01]  /*1470*/  IMAD.HI.U32 R14, R6, R19, RZ ;  /* 0x00000013060e7227 */ /* 0x000fe200078e00ff */
[----:B------:R-:W-:Y:S01]  /*1480*/  IABS R37, R39 ;  /* 0x0000002700257213 */ /* 0x000fe20000000000 */
[----:B------:R-:W-:Y:S01]  /*1490*/  USGXT.U32 UR4, UR4, 0xe ;  /* 0x0000000e0404789a */ /* 0x000fe20008000000 */
[C---:B------:R-:W-:Y:S01]  /*14a0*/  LOP3.LUT R42, R2.reuse, 0x88, RZ, 0xfc, !PT ;  /* 0x00000088022a7812 */ /* 0x040fe200078efcff */
[----:B------:R-:W-:Y:S01]  /*14b0*/  IMAD.MOV R14, RZ, RZ, -R14 ;  /* 0x000000ffff0e7224 */ /* 0x000fe200078e0a0e */
[C---:B------:R-:W-:Y:S01]  /*14c0*/  LOP3.LUT R46, R2.reuse, 0x80, RZ, 0xfc, !PT ;  /* 0x00000080022e7812 */ /* 0x040fe200078efcff */
[----:B------:R-:W-:Y:S01]  /*14d0*/  @!P4 IMAD.IADD R13, R13, 0x1, -R4 ;  /* 0x000000010d0dc824 */ /* 0x000fe200078e0a04 */
[----:B------:R-:W-:Y:S01]  /*14e0*/  LOP3.LUT R44, R2, 0x84, RZ, 0xfc, !PT ;  /* 0x00000084022c7812 */ /* 0x000fe200078efcff */
[----:B------:R-:W-:Y:S01]  /*14f0*/  IMAD R14, R4, R14, R19 ;  /* 0x0000000e040e7224 */ /* 0x000fe200078e0213 */
[----:B------:R-:W-:Y:S01]  /*1500*/  IABS R19, R22 ;  /* 0x0000001600137213 */ /* 0x000fe20000000000 */
[----:B------:R-:W-:Y:S01]  /*1510*/  IMAD.HI.U32 R16, R6, R23, RZ ;  /* 0x0000001706107227 */ /* 0x000fe200078e00ff */
[----:B------:R-:W-:-:S02]  /*1520*/  ISETP.GT.U32.AND P4, PT, R4, R13, PT ;  /* 0x0000000d0400720c */ /* 0x000fc40003f84070 */
[----:B------:R-:W-:Y:S01]  /*1530*/  ISETP.GT.U32.AND P1, PT, R4, R14, PT ;  /* 0x0000000e0400720c */ /* 0x000fe20003f24070 */
[----:B------:R-:W-:Y:S01]  /*1540*/  @!P6 IMAD.IADD R15, R15, 0x1, -R4 ;  /* 0x000000010f0fe824 */ /* 0x000fe200078e0a04 */
[----:B------:R-:W-:Y:S01]  /*1550*/  IABS R41, R46 ;  /* 0x0000002e00297213 */ /* 0x000fe20000000000 */
[----:B------:R-:W-:Y:S01]  /*1560*/  IMAD.MOV R16, RZ, RZ, -R16 ;  /* 0x000000ffff107224 */ /* 0x000fe200078e0a10 */
[----:B------:R-:W-:Y:S01]  /*1570*/  LOP3.LUT R47, R2, 0x7c, RZ, 0xfc, !PT ;  /* 0x0000007c022f7812 */ /* 0x000fe200078efcff */
[----:B------:R-:W-:Y:S01]  /*1580*/  IMAD.HI.U32 R18, R6, R21, RZ ;  /* 0x0000001506127227 */ /* 0x000fe200078e00ff */
[C---:B------:R-:W-:Y:S02]  /*1590*/  ISETP.GT.U32.AND P6, PT, R4.reuse, R15, PT ;  /* 0x0000000f0400720c */ /* 0x040fe40003fc4070 */
[----:B------:R-:W-:Y:S01]  /*15a0*/  IABS R43, R47 ;  /* 0x0000002f002b7213 */ /* 0x000fe20000000000 */
[----:B------:R-:W-:Y:S01]  /*15b0*/  IMAD R16, R4, R16, R23 ;  /* 0x0000001004107224 */ /* 0x000fe200078e0217 */
[----:B------:R-:W-:Y:S01]  /*15c0*/  IABS R23, R27 ;  /* 0x0000001b00177213 */ /* 0x000fe20000000000 */
[----:B------:R-:W-:Y:S01]  /*15d0*/  IMAD.MOV R18, RZ, RZ, -R18 ;  /* 0x000000ffff127224 */ /* 0x000fe200078e0a12 */
[----:B------:R-:W-:Y:S01]  /*15e0*/  LOP3.LUT R48, R2, 0x74, RZ, 0xfc, !PT ;  /* 0x0000007402307812 */ /* 0x000fe200078efcff */
[--C-:B------:R-:W-:Y:S01]  /*15f0*/  @!P1 IMAD.IADD R14, R14, 0x1, -R4.reuse ;  /* 0x000000010e0e9824 */ /* 0x100fe200078e0a04 */
[----:B------:R-:W-:Y:S01]  /*1600*/  LOP3.LUT R50, R2, 0x5c, RZ, 0xfc, !PT ;  /* 0x0000005c02327812 */ /* 0x000fe200078efcff */
        /* <DEDUP_REMOVED lines=8> */
[C---:B------:R-:W-:Y:S01]  /*1690*/  LOP3.LUT R54, R2.reuse, 0x4c, RZ, 0xfc, !PT ;  /* 0x0000004c02367812 */ /* 0x040fe200078efcff */
[----:B------:R-:W-:Y:S01]  /*16a0*/  IMAD.MOV R17, RZ, RZ, -R17 ;  /* 0x000000ffff117224 */ /* 0x000fe200078e0a11 */
[----:B------:R-:W-:Y:S01]  /*16b0*/  LOP3.LUT R52, R2, 0x50, RZ, 0xfc, !PT ;  /* 0x0000005002347812 */ /* 0x000fe200078efcff */
[----:B------:R-:W-:Y:S01]  /*16c0*/  IMAD.MOV.U32 R21, RZ, RZ, R20 ;  /* 0x000000ffff157224 */ /* 0x000fe200078e0014 */
[----:B------:R-:W-:Y:S01]  /*16d0*/  IABS R59, R54 ;  /* 0x00000036003b7213 */ /* 0x000fe20000000000 */
[----:B------:R-:W-:Y:S01]  /*16e0*/  IMAD R17, R4, R17, R19 ;  /* 0x0000001104117224 */ /* 0x000fe200078e0213 */
[----:B------:R-:W-:Y:S01]  /*16f0*/  IABS R57, R52 ;  /* 0x0000003400397213 */ /* 0x000fe20000000000 */
[----:B------:R-:W-:Y:S01]  /*1700*/  @!P4 IMAD.IADD R16, R16, 0x1, -R4 ;  /* 0x000000011010c824 */ /* 0x000fe200078e0a04 */
[----:B------:R-:W-:Y:S01]  /*1710*/  LOP3.LUT R56, R2, 0x48, RZ, 0xfc, !PT ;  /* 0x0000004802387812 */ /* 0x000fe200078efcff */
[----:B------:R-:W-:Y:S01]  /*1720*/  IMAD.HI.U32 R19, R6, R21, RZ ;  /* 0x0000001506137227 */ /* 0x000fe200078e00ff */
[----:B------:R-:W-:-:S02]  /*1730*/  LOP3.LUT R58, R2, 0x40, RZ, 0xfc, !PT ;  /* 0x00000040023a7812 */ /* 0x000fc400078efcff */
[----:B------:R-:W-:Y:S01]  /*1740*/  ISETP.GT.U32.AND P4, PT, R4, R16, PT ;  /* 0x000000100400720c */ /* 0x000fe20003f84070 */
[--C-:B------:R-:W-:Y:S01]  /*1750*/  @!P1 IMAD.IADD R14, R14, 0x1, -R4.reuse ;  /* 0x000000010e0e9824 */ /* 0x100fe200078e0a04 */
[----:B------:R-:W-:Y:S01]  /*1760*/  ISETP.GT.U32.AND P1, PT, R4, R17, PT ;  /* 0x000000110400720c */ /* 0x000fe20003f24070 */
[----:B------:R-:W-:Y:S01]  /*1770*/  @!P6 IMAD.IADD R18, R18, 0x1, -R4 ;  /* 0x000000011212e824 */ /* 0x000fe200078e0a04 */
[----:B------:R-:W-:Y:S01]  /*1780*/  IABS R61, R56 ;  /* 0x00000038003d7213 */ /* 0x000fe20000000000 */
[----:B------:R-:W-:Y:S01]  /*1790*/  IMAD.MOV R19, RZ, RZ, -R19 ;  /* 0x000000ffff137224 */ /* 0x000fe200078e0a13 */
[----:B------:R-:W-:Y:S01]  /*17a0*/  IABS R65, R58 ;  /* 0x0000003a00417213 */ /* 0x000fe20000000000 */
[----:B------:R-:W-:Y:S01]  /*17b0*/  @!P3 IMAD.MOV R14, RZ, RZ, -R14 ;  /* 0x000000ffff0eb224 */ /* 0x000fe200078e0a0e */
[C---:B------:R-:W-:Y:S01]  /*17c0*/  ISETP.GT.U32.AND P3, PT, R4.reuse, R18, PT ;  /* 0x000000120400720c */ /* 0x040fe20003f64070 */
[----:B------:R-:W-:Y:S01]  /*17d0*/  IMAD R19, R4, R19, R21 ;  /* 0x0000001304137224 */ /* 0x000fe200078e0215 */
[----:B------:R-:W-:Y:S01]  /*17e0*/  LOP3.LUT R60, R2, 0x10, RZ, 0xfc, !PT ;  /* 0x00000010023c7812 */ /* 0x000fe200078efcff */
[----:B------:R-:W-:Y:S01]  /*17f0*/  IMAD.HI.U32 R20, R6, R23, RZ ;  /* 0x0000001706147227 */ /* 0x000fe200078e00ff */
[----:B------:R-:W-:-:S02]  /*1800*/  LOP3.LUT R64, R2, 0x8, RZ, 0xfc, !PT ;  /* 0x0000000802407812 */ /* 0x000fc400078efcff */
[----:B------:R-:W-:Y:S01]  /*1810*/  IABS R89, R60 ;  /* 0x0000003c00597213 */ /* 0x000fe20000000000 */
[----:B------:R-:W-:Y:S01]  /*1820*/  IMAD.HI.U32 R21, R6, R25, RZ ;  /* 0x0000001906157227 */ /* 0x000fe200078e00ff */
[----:B------:R-:W-:Y:S02]  /*1830*/  LOP3.LUT R62, R2, 0xc, RZ, 0xfc, !PT ;  /* 0x0000000c023e7812 */ /* 0x000fe400078efcff */
[----:B------:R-:W-:Y:S01]  /*1840*/  IABS R93, R64 ;  /* 0x00000040005d7213 */ /* 0x000fe20000000000 */
[----:B------:R-:W-:Y:S01]  /*1850*/  IMAD.MOV R20, RZ, RZ, -R20 ;  /* 0x000000ffff147224 */ /* 0x000fe200078e0a14 */
[----:B------:R-:W-:Y:S01]  /*1860*/  IABS R91, R62 ;  /* 0x0000003e005b7213 */ /* 0x000fe20000000000 */
[----:B------:R-:W-:Y:S01]  /*1870*/  IMAD.MOV R21, RZ, RZ, -R21 ;  /* 0x000000ffff157224 */ /* 0x000fe200078e0a15 */
[----:B------:R-:W-:Y:S01]  /*1880*/  IABS R97, R2 ;  /* 0x0000000200617213 */ /* 0x000fe20000000000 */
[--C-:B------:R-:W-:Y:S01]  /*1890*/  @!P1 IMAD.IADD R17, R17, 0x1, -R4.reuse ;  /* 0x0000000111119824 */ /* 0x100fe200078e0a04 */
[----:B------:R-:W-:Y:S01]  /*18a0*/  ISETP.GE.AND P1, PT, R24, RZ, PT ;  /* 0x000000ff1800720c */ /* 0x000fe20003f26270 */
[----:B------:R-:W-:Y:S01]  /*18b0*/  IMAD R20, R4, R20, R23 ;  /* 0x0000001404147224 */ /* 0x000fe200078e0217 */
[----:B------:R-:W-:Y:S01]  /*18c0*/  LOP3.LUT R24, R2, 0xbc, RZ, 0xfc, !PT ;  /* 0x000000bc02187812 */ /* 0x000fe200078efcff */
[----:B------:R-:W-:Y:S01]  /*18d0*/  @!P4 IMAD.IADD R16, R16, 0x1, -R4 ;  /* 0x000000011010c824 */ /* 0x000fe200078e0a04 */
[C---:B------:R-:W-:Y:S01]  /*18e0*/  ISETP.GT.U32.AND P4, PT, R4.reuse, R19, PT ;  /* 0x000000130400720c */ /* 0x040fe20003f84070 */
[C---:B------:R-:W-:Y:S01]  /*18f0*/  IMAD R21, R4.reuse, R21, R25 ;  /* 0x0000001504157224 */ /* 0x040fe200078e0219 */
[C---:B------:R-:W-:Y:S01]  /*1900*/  ISETP.GT.U32.AND P6, PT, R4.reuse, R17, PT ;  /* 0x000000110400720c */ /* 0x040fe20003fc4070 */
[----:B------:R-:W-:Y:S01]  /*1910*/  @!P5 IMAD.MOV R16, RZ, RZ, -R16 ;  /* 0x000000ffff10d224 */ /* 0x000fe200078e0a10 */
[----:B------:R-:W-:Y:S01]  /*1920*/  ISETP.GT.U32.AND P5, PT, R4, R20, PT ;  /* 0x000000140400720c */ /* 0x000fe20003fa4070 */
[----:B------:R-:W-:Y:S01]  /*1930*/  @!P3 IMAD.IADD R18, R18, 0x1, -R4 ;  /* 0x000000011212b824 */ /* 0x000fe200078e0a04 */
[----:B------:R-:W-:Y:S01]  /*1940*/  ISETP.GT.U32.AND P3, PT, R4, R21, PT ;  /* 0x000000150400720c */ /* 0x000fe20003f64070 */
[----:B------:R-:W-:Y:S01]  /*1950*/  @!P2 IMAD.MOV R13, RZ, RZ, -R13 ;  /* 0x000000ffff0da224 */ /* 0x000fe200078e0a0d */
[----:B------:R-:W-:Y:S01]  /*1960*/  ISETP.GE.AND P2, PT, R22, RZ, PT ;  /* 0x000000ff1600720c */ /* 0x000fe20003f46270 */
[----:B------:R-:W-:Y:S01]  /*1970*/  @!P0 IMAD.MOV R15, RZ, RZ, -R15 ;  /* 0x000000ffff0f8224 */ /* 0x000fe200078e0a0f */
[----:B------:R-:W-:Y:S01]  /*1980*/  ISETP.GE.AND P0, PT, R26, RZ, PT ;  /* 0x000000ff1a00720c */ /* 0x000fe20003f06270 */
[----:B------:R-:W-:Y:S01]  /*1990*/  @!P1 IMAD.MOV R18, RZ, RZ, -R18 ;  /* 0x000000ffff129224 */ /* 0x000fe200078e0a12 */
[----:B------:R-:W-:Y:S01]  /*19a0*/  IABS R25, R24 ;  /* 0x0000001800197213 */ /* 0x000fe20000000000 */
[--C-:B------:R-:W-:Y:S01]  /*19b0*/  @!P4 IMAD.IADD R19, R19, 0x1, -R4.reuse ;  /* 0x000000011313c824 */ /* 0x100fe200078e0a04 */
[----:B------:R-:W-:Y:S01]  /*19c0*/  LOP3.LUT R26, R2, 0xb8, RZ, 0xfc, !PT ;  /* 0x000000b8021a7812 */ /* 0x000fe200078efcff */
[--C-:B------:R-:W-:Y:S01]  /*19d0*/  @!P6 IMAD.IADD R17, R17, 0x1, -R4.reuse ;  /* 0x000000011111e824 */ /* 0x100fe200078e0a04 */
[----:B------:R-:W-:Y:S01]  /*19e0*/  ISETP.GE.AND P6, PT, R27, RZ, PT ;  /* 0x000000ff1b00720c */ /* 0x000fe20003fc6270 */
[--C-:B------:R-:W-:Y:S01]  /*19f0*/  @!P5 IMAD.IADD R20, R20, 0x1, -R4.reuse ;  /* 0x000000011414d824 */ /* 0x100fe200078e0a04 */
[----:B------:R-:W-:Y:S01]  /*1a00*/  IABS R27, R26 ;  /* 0x0000001a001b7213 */ /* 0x000fe20000000000 */
[----:B------:R-:W-:Y:S01]  /*1a10*/  @!P3 IMAD.IADD R21, R21, 0x1, -R4 ;  /* 0x000000011515b824 */ /* 0x000fe200078e0a04 */
[----:B------:R-:W-:Y:S01]  /*1a20*/  ISETP.GT.U32.AND P5, PT, R4, R19, PT ;  /* 0x000000130400720c */ /* 0x000fe20003fa4070 */
[----:B------:R-:W-:Y:S01]  /*1a30*/  IMAD.HI.U32 R22, R6, R25, RZ ;  /* 0x0000001906167227 */ /* 0x000fe200078e00ff */
[----:B------:R-:W-:-:S02]  /*1a40*/  ISETP.GT.U32.AND P3, PT, R4, R20, PT ;  /* 0x000000140400720c */ /* 0x000fc40003f64070 */
[----:B------:R-:W-:Y:S01]  /*1a50*/  ISETP.GE.AND P4, PT, R28, RZ, PT ;  /* 0x000000ff1c00720c */ /* 0x000fe20003f86270 */
[----:B------:R-:W-:Y:S01]  /*1a60*/  @!P2 IMAD.MOV R17, RZ, RZ, -R17 ;  /* 0x000000ffff11a224 */ /* 0x000fe200078e0a11 */
[----:B------:R-:W-:Y:S01]  /*1a70*/  ISETP.GT.U32.AND P2, PT, R4, R21, PT ;  /* 0x000000150400720c */ /* 0x000fe20003f44070 */
[----:B------:R-:W-:Y:S01]  /*1a80*/  IMAD.MOV R22, RZ, RZ, -R22 ;  /* 0x000000ffff167224 */ /* 0x000fe200078e0a16 */
[----:B------:R-:W-:Y:S01]  /*1a90*/  LOP3.LUT R28, R2, 0xb4, RZ, 0xfc, !PT ;  /* 0x000000b4021c7812 */ /* 0x000fe200078efcff */
[----:B------:R-:W-:-:S03]  /*1aa0*/  IMAD.HI.U32 R23, R6, R27, RZ ;  /* 0x0000001b06177227 */ /* 0x000fc600078e00ff */
[----:B------:R-:W-:Y:S01]  /*1ab0*/  IABS R29, R28 ;  /* 0x0000001c001d7213 */ /* 0x000fe20000000000 */
[C---:B------:R-:W-:Y:S02]  /*1ac0*/  IMAD R22, R4.reuse, R22, R25 ;  /* 0x0000001604167224 */ /* 0x040fe400078e0219 */
[----:B------:R-:W-:Y:S02]  /*1ad0*/  IMAD.MOV R23, RZ, RZ, -R23 ;  /* 0x000000ffff177224 */ /* 0x000fe400078e0a17 */
[--C-:B------:R-:W-:Y:S01]  /*1ae0*/  @!P5 IMAD.IADD R19, R19, 0x1, -R4.reuse ;  /* 0x000000011313d824 */ /* 0x100fe200078e0a04 */
[C---:B------:R-:W-:Y:S01]  /*1af0*/  ISETP.GT.U32.AND P5, PT, R4.reuse, R22, PT ;  /* 0x000000160400720c */ /* 0x040fe20003fa4070 */
[----:B------:R-:W-:Y:S02]  /*1b00*/  IMAD R23, R4, R23, R27 ;  /* 0x0000001704177224 */ /* 0x000fe400078e021b */
[--C-:B------:R-:W-:Y:S02]  /*1b10*/  @!P2 IMAD.IADD R21, R21, 0x1, -R4.reuse ;  /* 0x000000011515a824 */ /* 0x100fe400078e0a04 */
[----:B------:R-:W-:Y:S01]  /*1b20*/  @!P3 IMAD.IADD R20, R20, 0x1, -R4 ;  /* 0x000000011414b824 */ /* 0x000fe200078e0a04 */
[----:B------:R-:W-:Y:S01]  /*1b30*/  ISETP.GT.U32.AND P2, PT, R4, R23, PT ;  /* 0x000000170400720c */ /* 0x000fe20003f44070 */
[----:B------:R-:W-:Y:S01]  /*1b40*/  IMAD.HI.U32 R25, R6, R31, RZ ;  /* 0x0000001f06197227 */ /* 0x000fe200078e00ff */
[----:B------:R-:W-:-:S03]  /*1b50*/  ISETP.GE.AND P3, PT, R24, RZ, PT ;  /* 0x000000ff1800720c */ /* 0x000fc60003f66270 */
[----:B------:R-:W-:-:S04]  /*1b60*/  IMAD.HI.U32 R24, R6, R29, RZ ;  /* 0x0000001d06187227 */ /* 0x000fc800078e00ff */
[----:B------:R-:W-:Y:S02]  /*1b70*/  IMAD.MOV R24, RZ, RZ, -R24 ;  /* 0x000000ffff187224 */ /* 0x000fe400078e0a18 */
[--C-:B------:R-:W-:Y:S01]  /*1b80*/  @!P5 IMAD.IADD R22, R22, 0x1, -R4.reuse ;  /* 0x000000011616d824 */ /* 0x100fe200078e0a04 */
[----:B------:R-:W-:Y:S01]  /*1b90*/  ISETP.GE.AND P5, PT, R26, RZ, PT ;  /* 0x000000ff1a00720c */ /* 0x000fe20003fa6270 */
[----:B------:R-:W-:Y:S02]  /*1ba0*/  IMAD.MOV R25, RZ, RZ, -R25 ;  /* 0x000000ffff197224 */ /* 0x000fe400078e0a19 */
[C---:B------:R-:W-:Y:S01]  /*1bb0*/  IMAD R24, R4.reuse, R24, R29 ;  /* 0x0000001804187224 */ /* 0x040fe200078e021d */
[----:B------:R-:W-:Y:S01]  /*1bc0*/  IABS R29, R32 ;  /* 0x00000020001d7213 */ /* 0x000fe20000000000 */
[----:B------:R-:W-:Y:S01]  /*1bd0*/  @!P2 IMAD.IADD R23, R23, 0x1, -R4 ;  /* 0x000000011717a824 */ /* 0x000fe200078e0a04 */
[C---:B------:R-:W-:Y:S01]  /*1be0*/  ISETP.GT.U32.AND P2, PT, R4.reuse, R22, PT ;  /* 0x000000160400720c */ /* 0x040fe20003f44070 */
[C---:B------:R-:W-:Y:S01]  /*1bf0*/  IMAD R25, R4.reuse, R25, R31 ;  /* 0x0000001904197224 */ /* 0x040fe200078e021f */
[----:B------:R-:W-:Y:S01]  /*1c00*/  IABS R31, R34 ;  /* 0x00000022001f7213 */ /* 0x000fe20000000000 */
[----:B------:R-:W-:Y:S01]  /*1c10*/  @!P0 IMAD.MOV R19, RZ, RZ, -R19 ;  /* 0x000000ffff138224 */ /* 0x000fe200078e0a13 */
[----:B------:R-:W-:Y:S01]  /*1c20*/  ISETP.GT.U32.AND P0, PT, R4, R23, PT ;  /* 0x000000170400720c */ /* 0x000fe20003f04070 */
[----:B------:R-:W-:Y:S01]  /*1c30*/  IMAD.HI.U32 R26, R6, R29, RZ ;  /* 0x0000001d061a7227 */ /* 0x000fe200078e00ff */
[----:B------:R-:W-:-:S03]  /*1c40*/  ISETP.GT.U32.AND P1, PT, R4, R24, PT ;  /* 0x000000180400720c */ /* 0x000fc60003f24070 */
[----:B------:R-:W-:Y:S01]  /*1c50*/  @!P6 IMAD.MOV R20, RZ, RZ, -R20 ;  /* 0x000000ffff14e224 */ /* 0x000fe200078e0a14 */
[----:B------:R-:W-:Y:S01]  /*1c60*/  ISETP.GT.U32.AND P6, PT, R4, R25, PT ;  /* 0x000000190400720c */ /* 0x000fe20003fc4070 */
[----:B------:R-:W-:-:S04]  /*1c70*/  IMAD.HI.U32 R27, R6, R31, RZ ;  /* 0x0000001f061b7227 */ /* 0x000fc800078e00ff */
[----:B------:R-:W-:Y:S02]  /*1c80*/  IMAD.MOV R26, RZ, RZ, -R26 ;  /* 0x000000ffff1a7224 */ /* 0x000fe400078e0a1a */
[--C-:B------:R-:W-:Y:S01]  /*1c90*/  @!P2 IMAD.IADD R22, R22, 0x1, -R4.reuse ;  /* 0x000000011616a824 */ /* 0x100fe200078e0a04 */
[----:B------:R-:W-:Y:S01]  /*1ca0*/  ISETP.GE.AND P2, PT, R30, RZ, PT ;  /* 0x000000ff1e00720c */ /* 0x000fe20003f46270 */
[----:B------:R-:W-:Y:S02]  /*1cb0*/  IMAD.MOV R27, RZ, RZ, -R27 ;  /* 0x000000ffff1b7224 */ /* 0x000fe400078e0a1b */
[----:B------:R-:W-:Y:S01]  /*1cc0*/  IMAD R26, R4, R26, R29 ;  /* 0x0000001a041a7224 */ /* 0x000fe200078e021d */
[----:B------:R-:W-:Y:S01]  /*1cd0*/  LOP3.LUT R29, R2, 0xa4, RZ, 0xfc, !PT ;  /* 0x000000a4021d7812 */ /* 0x000fe200078efcff */
[----:B------:R-:W-:Y:S01]  /*1ce0*/  @!P0 IMAD.IADD R23, R23, 0x1, -R4 ;  /* 0x0000000117178824 */ /* 0x000fe200078e0a04 */
[----:B------:R-:W-:Y:S01]  /*1cf0*/  ISETP.GE.AND P0, PT, R32, RZ, PT ;  /* 0x000000ff2000720c */ /* 0x000fe20003f06270 */
[----:B------:R-:W-:Y:S01]  /*1d00*/  IMAD R27, R4, R27, R31 ;  /* 0x0000001b041b7224 */ /* 0x000fe200078e021f */
[----:B------:R-:W-:Y:S01]  /*1d10*/  LOP3.LUT R32, R2, 0xa0, RZ, 0xfc, !PT ;  /* 0x000000a002207812 */ /* 0x000fe200078efcff */
[----:B------:R-:W-:Y:S01]  /*1d20*/  @!P3 IMAD.MOV R22, RZ, RZ, -R22 ;  /* 0x000000ffff16b224 */ /* 0x000fe200078e0a16 */
[C---:B------:R-:W-:Y:S01]  /*1d30*/  ISETP.GT.U32.AND P3, PT, R4.reuse, R26, PT ;  /* 0x0000001a0400720c */ /* 0x040fe20003f64070 */
[--C-:B------:R-:W-:Y:S01]  /*1d40*/  @!P6 IMAD.IADD R25, R25, 0x1, -R4.reuse ;  /* 0x000000011919e824 */ /* 0x100fe200078e0a04 */
[----:B------:R-:W-:Y:S01]  /*1d50*/  IABS R31, R29 ;  /* 0x0000001d001f7213 */ /* 0x000fe20000000000 */
[----:B------:R-:W-:Y:S01]  /*1d60*/  @!P5 IMAD.MOV R23, RZ, RZ, -R23 ;  /* 0x000000ffff17d224 */ /* 0x000fe200078e0a17 */
[----:B------:R-:W-:Y:S01]  /*1d70*/  ISETP.GT.U32.AND P5, PT, R4, R27, PT ;  /* 0x0000001b0400720c */ /* 0x000fe20003fa4070 */
[----:B------:R-:W-:Y:S01]  /*1d80*/  @!P1 IMAD.IADD R24, R24, 0x1, -R4 ;  /* 0x0000000118189824 */ /* 0x000fe200078e0a04 */
[----:B------:R-:W-:Y:S01]  /*1d90*/  ISETP.GT.U32.AND P6, PT, R4, R25, PT ;  /* 0x000000190400720c */ /* 0x000fe20003fc4070 */
[----:B------:R-:W-:Y:S01]  /*1da0*/  @!P4 IMAD.MOV R21, RZ, RZ, -R21 ;  /* 0x000000ffff15c224 */ /* 0x000fe200078e0a15 */
[----:B------:R-:W-:Y:S01]  /*1db0*/  ISETP.GE.AND P4, PT, R28, RZ, PT ;  /* 0x000000ff1c00720c */ /* 0x000fe20003f86270 */
[----:B------:R-:W-:Y:S01]  /*1dc0*/  IMAD.HI.U32 R28, R6, R31, RZ ;  /* 0x0000001f061c7227 */ /* 0x000fe200078e00ff */
[----:B------:R-:W-:-:S02]  /*1dd0*/  ISETP.GT.U32.AND P1, PT, R4, R24, PT ;  /* 0x000000180400720c */ /* 0x000fc40003f24070 */
[----:B------:R-:W-:Y:S01]  /*1de0*/  IABS R33, R32 ;  /* 0x0000002000217213 */ /* 0x000fe20000000000 */
[----:B------:R-:W-:Y:S02]  /*1df0*/  @!P3 IMAD.IADD R26, R26, 0x1, -R4 ;  /* 0x000000011a1ab824 */ /* 0x000fe400078e0a04 */
[----:B------:R-:W-:Y:S02]  /*1e00*/  IMAD.MOV R28, RZ, RZ, -R28 ;  /* 0x000000ffff1c7224 */ /* 0x000fe400078e0a1c */
[--C-:B------:R-:W-:Y:S01]  /*1e10*/  @!P5 IMAD.IADD R27, R27, 0x1, -R4.reuse ;  /* 0x000000011b1bd824 */ /* 0x100fe200078e0a04 */
[----:B------:R-:W-:Y:S01]  /*1e20*/  ISETP.GT.U32.AND P3, PT, R4, R26, PT ;  /* 0x0000001a0400720c */ /* 0x000fe20003f64070 */
[----:B------:R-:W-:Y:S01]  /*1e30*/  @!P6 IMAD.IADD R25, R25, 0x1, -R4 ;  /* 0x000000011919e824 */ /* 0x000fe200078e0a04 */
[----:B------:R-:W-:Y:S01]  /*1e40*/  ISETP.GE.AND P6, PT, R29, RZ, PT ;  /* 0x000000ff1d00720c */ /* 0x000fe20003fc6270 */
[----:B------:R-:W-:Y:S01]  /*1e50*/  IMAD.HI.U32 R29, R6, R33, RZ ;  /* 0x00000021061d7227 */ /* 0x000fe200078e00ff */
[----:B------:R-:W-:-:S03]  /*1e60*/  ISETP.GT.U32.AND P5, PT, R4, R27, PT ;  /* 0x0000001b0400720c */ /* 0x000fc60003fa4070 */
[--C-:B------:R-:W-:Y:S01]  /*1e70*/  @!P1 IMAD.IADD R24, R24, 0x1, -R4.reuse ;  /* 0x0000000118189824 */ /* 0x100fe200078e0a04 */
[----:B------:R-:W-:Y:S01]  /*1e80*/  ISETP.GE.AND P1, PT, R34, RZ, PT ;  /* 0x000000ff2200720c */ /* 0x000fe20003f26270 */
[----:B------:R-:W-:Y:S01]  /*1e90*/  IMAD.MOV R29, RZ, RZ, -R29 ;  /* 0x000000ffff1d7224 */ /* 0x000fe200078e0a1d */
[----:B------:R-:W-:Y:S01]  /*1ea0*/  LOP3.LUT R34, R2, 0x9c, RZ, 0xfc, !PT ;  /* 0x0000009c02227812 */ /* 0x000fe200078efcff */
[C---:B------:R-:W-:Y:S02]  /*1eb0*/  IMAD R28, R4.reuse, R28, R31 ;  /* 0x0000001c041c7224 */ /* 0x040fe400078e021f */
[----:B------:R-:W-:Y:S01]  /*1ec0*/  IMAD R29, R4, R29, R33 ;  /* 0x0000001d041d7224 */ /* 0x000fe200078e0221 */
[----:B------:R-:W-:Y:S01]  /*1ed0*/  IABS R30, R34 ;  /* 0x00000022001e7213 */ /* 0x000fe20000000000 */
[--C-:B------:R-:W-:Y:S01]  /*1ee0*/  @!P3 IMAD.IADD R26, R26, 0x1, -R4.reuse ;  /* 0x000000011a1ab824 */ /* 0x100fe200078e0a04 */
[C---:B------:R-:W-:Y:S01]  /*1ef0*/  ISETP.GT.U32.AND P3, PT, R4.reuse, R28, PT ;  /* 0x0000001c0400720c */ /* 0x040fe20003f64070 */
[----:B------:R-:W-:Y:S01]  /*1f00*/  @!P5 IMAD.IADD R27, R27, 0x1, -R4 ;  /* 0x000000011b1bd824 */ /* 0x000fe200078e0a04 */
[----:B------:R-:W-:Y:S01]  /*1f10*/  ISETP.GT.U32.AND P5, PT, R4, R29, PT ;  /* 0x0000001d0400720c */ /* 0x000fe20003fa4070 */
[----:B------:R-:W-:Y:S01]  /*1f20*/  IMAD.MOV.U32 R31, RZ, RZ, R30 ;  /* 0x000000ffff1f7224 */ /* 0x000fe200078e001e */
[----:B------:R-:W-:Y:S01]  /*1f30*/  IABS R33, R36 ;  /* 0x0000002400217213 */ /* 0x000fe20000000000 */
[----:B------:R-:W-:Y:S01]  /*1f40*/  @!P4 IMAD.MOV R24, RZ, RZ, -R24 ;  /* 0x000000ffff18c224 */ /* 0x000fe200078e0a18 */
[----:B------:R-:W-:Y:S01]  /*1f50*/  ISETP.GE.AND P4, PT, R32, RZ, PT ;  /* 0x000000ff2000720c */ /* 0x000fe20003f86270 */
[----:B------:R-:W-:-:S04]  /*1f60*/  IMAD.HI.U32 R30, R6, R31, RZ ;  /* 0x0000001f061e7227 */ /* 0x000fc800078e00ff */
[----:B------:R-:W-:Y:S02]  /*1f70*/  IMAD.MOV R30, RZ, RZ, -R30 ;  /* 0x000000ffff1e7224 */ /* 0x000fe400078e0a1e */
[--C-:B------:R-:W-:Y:S02]  /*1f80*/  @!P3 IMAD.IADD R28, R28, 0x1, -R4.reuse ;  /* 0x000000011c1cb824 */ /* 0x100fe400078e0a04 */
[C---:B------:R-:W-:Y:S02]  /*1f90*/  IMAD R30, R4.reuse, R30, R31 ;  /* 0x0000001e041e7224 */ /* 0x040fe400078e021f */
[----:B------:R-:W-:Y:S01]  /*1fa0*/  @!P5 IMAD.IADD R29, R29, 0x1, -R4 ;  /* 0x000000011d1dd824 */ /* 0x000fe200078e0a04 */
[----:B------:R-:W-:Y:S01]  /*1fb0*/  ISETP.GT.U32.AND P5, PT, R4, R28, PT ;  /* 0x0000001c0400720c */ /* 0x000fe20003fa4070 */
[----:B------:R-:W-:Y:S01]  /*1fc0*/  IMAD.HI.U32 R31, R6, R33, RZ ;  /* 0x00000021061f7227 */ /* 0x000fe200078e00ff */
[----:B------:R-:W-:-:S03]  /*1fd0*/  ISETP.GT.U32.AND P3, PT, R4, R30, PT ;  /* 0x0000001e0400720c */ /* 0x000fc60003f64070 */
[----:B------:R-:W-:Y:S02]  /*1fe0*/  IMAD.MOV R31, RZ, RZ, -R31 ;  /* 0x000000ffff1f7224 */ /* 0x000fe400078e0a1f */
[----:B------:R-:W-:-:S04]  /*1ff0*/  IMAD.HI.U32 R32, R6, R35, RZ ;  /* 0x0000002306207227 */ /* 0x000fc800078e00ff */
[----:B------:R-:W-:Y:S01]  /*2000*/  IMAD R31, R4, R31, R33 ;  /* 0x0000001f041f7224 */ /* 0x000fe200078e0221 */
[----:B------:R-:W-:Y:S01]  /*2010*/  IABS R33, R40 ;  /* 0x0000002800217213 */ /* 0x000fe20000000000 */
[----:B------:R-:W-:Y:S02]  /*2020*/  IMAD.MOV R32, RZ, RZ, -R32 ;  /* 0x000000ffff207224 */ /* 0x000fe400078e0a20 */
[----:B------:R-:W-:Y:S01]  /*2030*/  @!P5 IMAD.IADD R28, R28, 0x1, -R4 ;  /* 0x000000011c1cd824 */ /* 0x000fe200078e0a04 */
[C---:B------:R-:W-:Y:S01]  /*2040*/  ISETP.GT.U32.AND P5, PT, R4.reuse, R31, PT ;  /* 0x0000001f0400720c */ /* 0x040fe20003fa4070 */
[----:B------:R-:W-:Y:S02]  /*2050*/  IMAD R32, R4, R32, R35 ;  /* 0x0000002004207224 */ /* 0x000fe400078e0223 */
[----:B------:R-:W-:Y:S02]  /*2060*/  IMAD.MOV.U32 R35, RZ, RZ, R33 ;  /* 0x000000ffff237224 */ /* 0x000fe400078e0021 */
[----:B------:R-:W-:-:S04]  /*2070*/  IMAD.HI.U32 R33, R6, R37, RZ ;  /* 0x0000002506217227 */ /* 0x000fc800078e00ff */
[----:B------:R-:W-:Y:S02]  /*2080*/  IMAD.MOV R33, RZ, RZ, -R33 ;  /* 0x000000ffff217224 */ /* 0x000fe400078e0a21 */
[----:B------:R-:W-:Y:S01]  /*2090*/  @!P6 IMAD.MOV R28, RZ, RZ, -R28 ;  /* 0x000000ffff1ce224 */ /* 0x000fe200078e0a1c */
[C---:B------:R-:W-:Y:S01]  /*20a0*/  ISETP.GT.U32.AND P6, PT, R4.reuse, R32, PT ;  /* 0x000000200400720c */ /* 0x040fe20003fc4070 */
[C---:B------:R-:W-:Y:S01]  /*20b0*/  IMAD R33, R4.reuse, R33, R37 ;  /* 0x0000002104217224 */ /* 0x040fe200078e0225 */
[----:B------:R-:W-:Y:S01]  /*20c0*/  IABS R37, R42 ;  /* 0x0000002a00257213 */ /* 0x000fe20000000000 */
[--C-:B------:R-:W-:Y:S02]  /*20d0*/  @!P5 IMAD.IADD R31, R31, 0x1, -R4.reuse ;  /* 0x000000011f1fd824 */ /* 0x100fe400078e0a04 */
[----:B------:R-:W-:Y:S01]  /*20e0*/  @!P2 IMAD.MOV R25, RZ, RZ, -R25 ;  /* 0x000000ffff19a224 */ /* 0x000fe200078e0a19 */
[----:B------:R-:W-:Y:S01]  /*20f0*/  ISETP.GT.U32.AND P5, PT, R4, R33, PT ;  /* 0x000000210400720c */ /* 0x000fe20003fa4070 */
[----:B------:R-:W-:Y:S01]  /*2100*/  @!P3 IMAD.IADD R30, R30, 0x1, -R4 ;  /* 0x000000011e1eb824 */ /* 0x000fe200078e0a04 */
[----:B------:R-:W-:Y:S01]  /*2110*/  ISETP.GE.AND P2, PT, R34, RZ, PT ;  /* 0x000000ff2200720c */ /* 0x000fe20003f46270 */
[----:B------:R-:W-:Y:S01]  /*2120*/  IMAD.HI.U32 R34, R6, R35, RZ ;  /* 0x0000002306227227 */ /* 0x000fe200078e00ff */
[----:B------:R-:W-:-:S03]  /*2130*/  ISETP.GT.U32.AND P3, PT, R4, R29, PT ;  /* 0x0000001d0400720c */ /* 0x000fc60003f64070 */
[----:B------:R-:W-:Y:S01]  /*2140*/  @!P6 IMAD.IADD R32, R32, 0x1, -R4 ;  /* 0x000000012020e824 */ /* 0x000fe200078e0a04 */
[C---:B------:R-:W-:Y:S01]  /*2150*/  ISETP.GT.U32.AND P6, PT, R4.reuse, R31, PT ;  /* 0x0000001f0400720c */ /* 0x040fe20003fc4070 */
[----:B------:R-:W-:Y:S02]  /*2160*/  IMAD.MOV R34, RZ, RZ, -R34 ;  /* 0x000000ffff227224 */ /* 0x000fe400078e0a22 */
[----:B------:R-:W-:Y:S01]  /*2170*/  @!P0 IMAD.MOV R26, RZ, RZ, -R26 ;  /* 0x000000ffff1a8224 */ /* 0x000fe200078e0a1a */
[C---:B------:R-:W-:Y:S01]  /*2180*/  ISETP.GT.U32.AND P0, PT, R4.reuse, R30, PT ;  /* 0x0000001e0400720c */ /* 0x040fe20003f04070 */
[----:B------:R-:W-:Y:S02]  /*2190*/  @!P5 IMAD.IADD R33, R33, 0x1, -R4 ;  /* 0x000000012121d824 */ /* 0x000fe400078e0a04 */
[----:B------:R-:W-:Y:S02]  /*21a0*/  IMAD R34, R4, R34, R35 ;  /* 0x0000002204227224 */ /* 0x000fe400078e0223 */
[----:B------:R-:W-:Y:S01]  /*21b0*/  IMAD.HI.U32 R35, R6, R37, RZ ;  /* 0x0000002506237227 */ /* 0x000fe200078e00ff */
[----:B------:R-:W-:-:S03]  /*21c0*/  ISETP.GT.U32.AND P5, PT, R4, R33, PT ;  /* 0x000000210400720c */ /* 0x000fc60003fa4070 */
[--C-:B------:R-:W-:Y:S01]  /*21d0*/  @!P3 IMAD.IADD R29, R29, 0x1, -R4.reuse ;  /* 0x000000011d1db824 */ /* 0x100fe200078e0a04 */
[----:B------:R-:W-:Y:S01]  /*21e0*/  ISETP.GE.AND P3, PT, R38, RZ, PT ;  /* 0x000000ff2600720c */ /* 0x000fe20003f66270 */
[----:B------:R-:W-:Y:S02]  /*21f0*/  IMAD.MOV R35, RZ, RZ, -R35 ;  /* 0x000000ffff237224 */ /* 0x000fe400078e0a23 */
[----:B------:R-:W-:Y:S01]  /*2200*/  @!P4 IMAD.MOV R29, RZ, RZ, -R29 ;  /* 0x000000ffff1dc224 */ /* 0x000fe200078e0a1d */
[C---:B------:R-:W-:Y:S01]  /*2210*/  ISETP.GT.U32.AND P4, PT, R4.reuse, R32, PT ;  /* 0x000000200400720c */ /* 0x040fe20003f84070 */
[--C-:B------:R-:W-:Y:S01]  /*2220*/  @!P6 IMAD.IADD R31, R31, 0x1, -R4.reuse ;  /* 0x000000011f1fe824 */ /* 0x100fe200078e0a04 */
[C---:B------:R-:W-:Y:S01]  /*2230*/  ISETP.GT.U32.AND P6, PT, R4.reuse, R34, PT ;  /* 0x000000220400720c */ /* 0x040fe20003fc4070 */
[----:B------:R-:W-:Y:S02]  /*2240*/  IMAD R35, R4, R35, R37 ;  /* 0x0000002304237224 */ /* 0x000fe400078e0225 */
[----:B------:R-:W-:-:S02]  /*2250*/  @!P5 IMAD.IADD R33, R33, 0x1, -R4 ;  /* 0x000000012121d824 */ /* 0x000fc400078e0a04 */
[----:B------:R-:W-:Y:S01]  /*2260*/  IMAD.HI.U32 R37, R6, R41, RZ ;  /* 0x0000002906257227 */ /* 0x000fe200078e00ff */
[----:B------:R-:W-:-:S03]  /*2270*/  ISETP.GT.U32.AND P5, PT, R4, R35, PT ;  /* 0x000000230400720c */ /* 0x000fc60003fa4070 */
[----:B------:R-:W-:Y:S02]  /*2280*/  IMAD.MOV R37, RZ, RZ, -R37 ;  /* 0x000000ffff257224 */ /* 0x000fe400078e0a25 */
[--C-:B------:R-:W-:Y:S01]  /*2290*/  @!P0 IMAD.IADD R30, R30, 0x1, -R4.reuse ;  /* 0x000000011e1e8824 */ /* 0x100fe200078e0a04 */
[----:B------:R-:W-:Y:S01]  /*22a0*/  ISETP.GE.AND P0, PT, R39, RZ, PT ;  /* 0x000000ff2700720c */ /* 0x000fe20003f06270 */
[----:B------:R-:W-:Y:S01]  /*22b0*/  @!P1 IMAD.MOV R27, RZ, RZ, -R27 ;  /* 0x000000ffff1b9224 */ /* 0x000fe200078e0a1b */
[----:B------:R-:W-:Y:S01]  /*22c0*/  ISETP.GE.AND P1, PT, R36, RZ, PT ;  /* 0x000000ff2400720c */ /* 0x000fe20003f26270 */
[--C-:B------:R-:W-:Y:S01]  /*22d0*/  @!P4 IMAD.IADD R32, R32, 0x1, -R4.reuse ;  /* 0x000000012020c824 */ /* 0x100fe200078e0a04 */
[----:B------:R-:W-:Y:S01]  /*22e0*/  IABS R39, R44 ;  /* 0x0000002c00277213 */ /* 0x000fe20000000000 */
[--C-:B------:R-:W-:Y:S01]  /*22f0*/  @!P6 IMAD.IADD R34, R34, 0x1, -R4.reuse ;  /* 0x000000012222e824 */ /* 0x100fe200078e0a04 */
[----:B------:R-:W-:Y:S01]  /*2300*/  ISETP.GE.AND P4, PT, R40, RZ, PT ;  /* 0x000000ff2800720c */ /* 0x000fe20003f86270 */
[----:B------:R-:W-:Y:S01]  /*2310*/  IMAD R37, R4, R37, R41 ;  /* 0x0000002504257224 */ /* 0x000fe200078e0229 */
[----:B------:R-:W-:Y:S01]  /*2320*/  ISETP.GE.AND P6, PT, R42, RZ, PT ;  /* 0x000000ff2a00720c */ /* 0x000fe20003fc6270 */
[----:B------:R-:W-:Y:S01]  /*2330*/  @!P5 IMAD.IADD R35, R35, 0x1, -R4 ;  /* 0x000000012323d824 */ /* 0x000fe200078e0a04 */
[C---:B------:R-:W-:Y:S01]  /*2340*/  ISETP.GT.U32.AND P5, PT, R4.reuse, R34, PT ;  /* 0x000000220400720c */ /* 0x040fe20003fa4070 */
[----:B------:R-:W-:Y:S01]  /*2350*/  @!P3 IMAD.MOV R32, RZ, RZ, -R32 ;  /* 0x000000ffff20b224 */ /* 0x000fe200078e0a20 */
[----:B------:R-:W-:Y:S01]  /*2360*/  ISETP.GT.U32.AND P3, PT, R4, R37, PT ;  /* 0x000000250400720c */ /* 0x000fe20003f64070 */
[----:B------:R-:W-:Y:S01]  /*2370*/  IMAD.HI.U32 R36, R6, R39, RZ ;  /* 0x0000002706247227 */ /* 0x000fe200078e00ff */
[----:B------:R-:W-:-:S03]  /*2380*/  LOP3.LUT R42, R2, 0x78, RZ, 0xfc, !PT ;  /* 0x00000078022a7812 */ /* 0x000fc600078efcff */
[----:B------:R-:W-:Y:S01]  /*2390*/  IMAD.HI.U32 R38, R6, R43, RZ ;  /* 0x0000002b06267227 */ /* 0x000fe200078e00ff */
[----:B------:R-:W-:-:S03]  /*23a0*/  IABS R41, R42 ;  /* 0x0000002a00297213 */ /* 0x000fc60000000000 */
[----:B------:R-:W-:Y:S02]  /*23b0*/  IMAD.MOV R36, RZ, RZ, -R36 ;  /* 0x000000ffff247224 */ /* 0x000fe400078e0a24 */
[----:B------:R-:W-:Y:S02]  /*23c0*/  IMAD.MOV R38, RZ, RZ, -R38 ;  /* 0x000000ffff267224 */ /* 0x000fe400078e0a26 */
[C---:B------:R-:W-:Y:S02]  /*23d0*/  IMAD R36, R4.reuse, R36, R39 ;  /* 0x0000002404247224 */ /* 0x040fe400078e0227 */
[----:B------:R-:W-:Y:S01]  /*23e0*/  @!P1 IMAD.MOV R31, RZ, RZ, -R31 ;  /* 0x000000ffff1f9224 */ /* 0x000fe200078e0a1f */
[C---:B------:R-:W-:Y:S01]  /*23f0*/  ISETP.GT.U32.AND P1, PT, R4.reuse, R35, PT ;  /* 0x000000230400720c */ /* 0x040fe20003f24070 */
[C---:B------:R-:W-:Y:S01]  /*2400*/  IMAD R38, R4.reuse, R38, R43 ;  /* 0x0000002604267224 */ /* 0x040fe200078e022b */
[----:B------:R-:W-:Y:S01]  /*2410*/  IABS R43, R48 ;  /* 0x00000030002b7213 */ /* 0x000fe20000000000 */
[----:B------:R-:W-:Y:S01]  /*2420*/  @!P2 IMAD.MOV R30, RZ, RZ, -R30 ;  /* 0x000000ffff1ea224 */ /* 0x000fe200078e0a1e */
[----:B------:R-:W-:Y:S01]  /*2430*/  ISETP.GT.U32.AND P2, PT, R4, R36, PT ;  /* 0x000000240400720c */ /* 0x000fe20003f44070 */
[--C-:B------:R-:W-:Y:S01]  /*2440*/  @!P5 IMAD.IADD R34, R34, 0x1, -R4.reuse ;  /* 0x000000012222d824 */ /* 0x100fe200078e0a04 */
[----:B------:R-:W-:Y:S01]  /*2450*/  ISETP.GT.U32.AND P5, PT, R4, R38, PT ;  /* 0x000000260400720c */ /* 0x000fe20003fa4070 */
[----:B------:R-:W-:-:S02]  /*2460*/  @!P3 IMAD.IADD R37, R37, 0x1, -R4 ;  /* 0x000000012525b824 */ /* 0x000fc400078e0a04 */
[----:B------:R-:W-:-:S04]  /*2470*/  IMAD.HI.U32 R39, R6, R41, RZ ;  /* 0x0000002906277227 */ /* 0x000fc800078e00ff */
[----:B------:R-:W-:Y:S01]  /*2480*/  @!P4 IMAD.MOV R34, RZ, RZ, -R34 ;  /* 0x000000ffff22c224 */ /* 0x000fe200078e0a22 */
[----:B------:R-:W-:Y:S01]  /*2490*/  ISETP.GT.U32.AND P4, PT, R4, R37, PT ;  /* 0x000000250400720c */ /* 0x000fe20003f84070 */
[----:B------:R-:W-:Y:S02]  /*24a0*/  IMAD.MOV R39, RZ, RZ, -R39 ;  /* 0x000000ffff277224 */ /* 0x000fe400078e0a27 */
[----:B------:R-:W-:-:S04]  /*24b0*/  IMAD.HI.U32 R40, R6, R43, RZ ;  /* 0x0000002b06287227 */ /* 0x000fc800078e00ff */
[----:B------:R-:W-:Y:S01]  /*24c0*/  @!P1 IMAD.IADD R35, R35, 0x1, -R4 ;  /* 0x0000000123239824 */ /* 0x000fe200078e0a04 */
[----:B------:R-:W-:Y:S01]  /*24d0*/  ISETP.GE.AND P1, PT, R46, RZ, PT ;  /* 0x000000ff2e00720c */ /* 0x000fe20003f26270 */
[----:B------:R-:W-:Y:S01]  /*24e0*/  IMAD R39, R4, R39, R41 ;  /* 0x0000002704277224 */ /* 0x000fe200078e0229 */
[----:B------:R-:W-:Y:S01]  /*24f0*/  LOP3.LUT R46, R2, 0x6c, RZ, 0xfc, !PT ;  /* 0x0000006c022e7812 */ /* 0x000fe200078efcff */
[----:B------:R-:W-:Y:S02]  /*2500*/  IMAD.MOV R40, RZ, RZ, -R40 ;  /* 0x000000ffff287224 */ /* 0x000fe400078e0a28 */
[--C-:B------:R-:W-:Y:S01]  /*2510*/  @!P2 IMAD.IADD R36, R36, 0x1, -R4.reuse ;  /* 0x000000012424a824 */ /* 0x100fe200078e0a04 */
[----:B------:R-:W-:Y:S01]  /*2520*/  ISETP.GE.AND P2, PT, R47, RZ, PT ;  /* 0x000000ff2f00720c */ /* 0x000fe20003f46270 */
[C---:B------:R-:W-:Y:S01]  /*2530*/  IMAD R40, R4.reuse, R40, R43 ;  /* 0x0000002804287224 */ /* 0x040fe200078e022b */
[----:B------:R-:W-:Y:S01]  /*2540*/  IABS R47, R46 ;  /* 0x0000002e002f7213 */ /* 0x000fe20000000000 */
[----:B------:R-:W-:Y:S01]  /*2550*/  @!P6 IMAD.MOV R35, RZ, RZ, -R35 ;  /* 0x000000ffff23e224 */ /* 0x000fe200078e0a23 */
[C---:B------:R-:W-:Y:S01]  /*2560*/  ISETP.GT.U32.AND P6, PT, R4.reuse, R39, PT ;  /* 0x000000270400720c */ /* 0x040fe20003fc4070 */
[--C-:B------:R-:W-:Y:S01]  /*2570*/  @!P4 IMAD.IADD R37, R37, 0x1, -R4.reuse ;  /* 0x000000012525c824 */ /* 0x100fe200078e0a04 */
[C---:B------:R-:W-:Y:S01]  /*2580*/  ISETP.GT.U32.AND P3, PT, R4.reuse, R36, PT ;  /* 0x000000240400720c */ /* 0x040fe20003f64070 */
[----:B------:R-:W-:Y:S01]  /*2590*/  @!P0 IMAD.MOV R33, RZ, RZ, -R33 ;  /* 0x000000ffff218224 */ /* 0x000fe200078e0a21 */
[----:B------:R-:W-:Y:S01]  /*25a0*/  ISETP.GT.U32.AND P4, PT, R4, R40, PT ;  /* 0x000000280400720c */ /* 0x000fe20003f84070 */
[----:B------:R-:W-:Y:S01]  /*25b0*/  @!P5 IMAD.IADD R38, R38, 0x1, -R4 ;  /* 0x000000012626d824 */ /* 0x000fe200078e0a04 */
[----:B------:R-:W-:Y:S01]  /*25c0*/  ISETP.GE.AND P0, PT, R44, RZ, PT ;  /* 0x000000ff2c00720c */ /* 0x000fe20003f06270 */
[----:B------:R-:W-:Y:S01]  /*25d0*/  @!P1 IMAD.MOV R37, RZ, RZ, -R37 ;  /* 0x000000ffff259224 */ /* 0x000fe200078e0a25 */
[----:B------:R-:W-:-:S02]  /*25e0*/  LOP3.LUT R44, R2, 0x70, RZ, 0xfc, !PT ;  /* 0x00000070022c7812 */ /* 0x000fc400078efcff */
[----:B------:R-:W-:Y:S02]  /*25f0*/  ISETP.GT.U32.AND P5, PT, R4, R38, PT ;  /* 0x000000260400720c */ /* 0x000fe40003fa4070 */
[----:B------:R-:W-:Y:S01]  /*2600*/  IABS R43, R44 ;  /* 0x0000002c002b7213 */ /* 0x000fe20000000000 */
[--C-:B------:R-:W-:Y:S01]  /*2610*/  @!P6 IMAD.IADD R39, R39, 0x1, -R4.reuse ;  /* 0x000000012727e824 */ /* 0x100fe200078e0a04 */
[----:B------:R-:W-:Y:S01]  /*2620*/  ISETP.GE.AND P6, PT, R44, RZ, PT ;  /* 0x000000ff2c00720c */ /* 0x000fe20003fc6270 */
[----:B------:R-:W-:Y:S01]  /*2630*/  @!P3 IMAD.IADD R36, R36, 0x1, -R4 ;  /* 0x000000012424b824 */ /* 0x000fe200078e0a04 */
[----:B------:R-:W-:Y:S01]  /*2640*/  ISETP.GE.AND P3, PT, R42, RZ, PT ;  /* 0x000000ff2a00720c */ /* 0x000fe20003f66270 */
[----:B------:R-:W-:Y:S01]  /*2650*/  IMAD.HI.U32 R41, R6, R43, RZ ;  /* 0x0000002b06297227 */ /* 0x000fe200078e00ff */
[----:B------:R-:W-:-:S03]  /*2660*/  LOP3.LUT R44, R2, 0x64, RZ, 0xfc, !PT ;  /* 0x00000064022c7812 */ /* 0x000fc600078efcff */
[----:B------:R-:W-:Y:S01]  /*2670*/  @!P4 IMAD.IADD R40, R40, 0x1, -R4 ;  /* 0x000000012828c824 */ /* 0x000fe200078e0a04 */
[----:B------:R-:W-:Y:S01]  /*2680*/  ISETP.GT.U32.AND P4, PT, R4, R39, PT ;  /* 0x000000270400720c */ /* 0x000fe20003f84070 */
[----:B------:R-:W-:-:S04]  /*2690*/  IMAD.HI.U32 R42, R6, R47, RZ ;  /* 0x0000002f062a7227 */ /* 0x000fc800078e00ff */
[----:B------:R-:W-:Y:S02]  /*26a0*/  IMAD.MOV R41, RZ, RZ, -R41 ;  /* 0x000000ffff297224 */ /* 0x000fe400078e0a29 */
[----:B------:R-:W-:Y:S02]  /*26b0*/  IMAD.MOV R42, RZ, RZ, -R42 ;  /* 0x000000ffff2a7224 */ /* 0x000fe400078e0a2a */
[C---:B------:R-:W-:Y:S02]  /*26c0*/  IMAD R41, R4.reuse, R41, R43 ;  /* 0x0000002904297224 */ /* 0x040fe400078e022b */
[----:B------:R-:W-:Y:S02]  /*26d0*/  IMAD R42, R4, R42, R47 ;  /* 0x0000002a042a7224 */ /* 0x000fe400078e022f */
[--C-:B------:R-:W-:Y:S01]  /*26e0*/  @!P5 IMAD.IADD R38, R38, 0x1, -R4.reuse ;  /* 0x000000012626d824 */ /* 0x100fe200078e0a04 */
[----:B------:R-:W-:Y:S01]  /*26f0*/  ISETP.GT.U32.AND P1, PT, R4, R41, PT ;  /* 0x000000290400720c */ /* 0x000fe20003f24070 */
[----:B------:R-:W-:Y:S01]  /*2700*/  @!P4 IMAD.IADD R39, R39, 0x1, -R4 ;  /* 0x000000012727c824 */ /* 0x000fe200078e0a04 */
[----:B------:R-:W-:Y:S01]  /*2710*/  ISETP.GE.AND P5, PT, R48, RZ, PT ;  /* 0x000000ff3000720c */ /* 0x000fe20003fa6270 */
[----:B------:R-:W-:Y:S01]  /*2720*/  @!P0 IMAD.MOV R36, RZ, RZ, -R36 ;  /* 0x000000ffff248224 */ /* 0x000fe200078e0a24 */
[----:B------:R-:W-:Y:S01]  /*2730*/  LOP3.LUT R48, R2, 0x68, RZ, 0xfc, !PT ;  /* 0x0000006802307812 */ /* 0x000fe200078efcff */
[----:B------:R-:W-:Y:S01]  /*2740*/  @!P2 IMAD.MOV R38, RZ, RZ, -R38 ;  /* 0x000000ffff26a224 */ /* 0x000fe200078e0a26 */
[----:B------:R-:W-:Y:S01]  /*2750*/  ISETP.GT.U32.AND P4, PT, R4, R42, PT ;  /* 0x0000002a0400720c */ /* 0x000fe20003f84070 */
[----:B------:R-:W-:Y:S01]  /*2760*/  @!P3 IMAD.MOV R39, RZ, RZ, -R39 ;  /* 0x000000ffff27b224 */ /* 0x000fe200078e0a27 */
[----:B------:R-:W-:Y:S01]  /*2770*/  IABS R49, R48 ;  /* 0x0000003000317213 */ /* 0x000fe20000000000 */
[----:B------:R-:W-:Y:S01]  /*2780*/  IMAD.HI.U32 R47, R6, R53, RZ ;  /* 0x00000035062f7227 */ /* 0x000fe200078e00ff */
[----:B------:R-:W-:-:S02]  /*2790*/  ISETP.GT.U32.AND P0, PT, R4, R40, PT ;  /* 0x000000280400720c */ /* 0x000fc40003f04070 */
[----:B------:R-:W-:Y:S01]  /*27a0*/  ISETP.GE.AND P2, PT, R46, RZ, PT ;  /* 0x000000ff2e00720c */ /* 0x000fe20003f46270 */
[----:B------:R-:W-:Y:S01]  /*27b0*/  IMAD.HI.U32 R43, R6, R49, RZ ;  /* 0x00000031062b7227 */ /* 0x000fe200078e00ff */
[----:B------:R-:W-:-:S03]  /*27c0*/  ISETP.GE.AND P3, PT, R44, RZ, PT ;  /* 0x000000ff2c00720c */ /* 0x000fc60003f66270 */
[--C-:B------:R-:W-:Y:S02]  /*27d0*/  @!P1 IMAD.IADD R41, R41, 0x1, -R4.reuse ;  /* 0x0000000129299824 */ /* 0x100fe400078e0a04 */
[----:B------:R-:W-:Y:S02]  /*27e0*/  IMAD.MOV R43, RZ, RZ, -R43 ;  /* 0x000000ffff2b7224 */ /* 0x000fe400078e0a2b */
[--C-:B------:R-:W-:Y:S01]  /*27f0*/  @!P4 IMAD.IADD R42, R42, 0x1, -R4.reuse ;  /* 0x000000012a2ac824 */ /* 0x100fe200078e0a04 */
[C---:B------:R-:W-:Y:S01]  /*2800*/  ISETP.GT.U32.AND P1, PT, R4.reuse, R41, PT ;  /* 0x000000290400720c */ /* 0x040fe20003f24070 */
[----:B------:R-:W-:Y:S01]  /*2810*/  IMAD R43, R4, R43, R49 ;  /* 0x0000002b042b7224 */ /* 0x000fe200078e0231 */
[----:B------:R-:W-:Y:S01]  /*2820*/  IABS R49, R44 ;  /* 0x0000002c00317213 */ /* 0x000fe20000000000 */
[----:B------:R-:W-:Y:S01]  /*2830*/  @!P0 IMAD.IADD R40, R40, 0x1, -R4 ;  /* 0x0000000128288824 */ /* 0x000fe200078e0a04 */
[----:B------:R-:W-:Y:S02]  /*2840*/  ISETP.GT.U32.AND P4, PT, R4, R42, PT ;  /* 0x0000002a0400720c */ /* 0x000fe40003f84070 */
[----:B------:R-:W-:Y:S01]  /*2850*/  ISETP.GE.AND P0, PT, R48, RZ, PT ;  /* 0x000000ff3000720c */ /* 0x000fe20003f06270 */
[----:B------:R-:W-:Y:S01]  /*2860*/  IMAD.HI.U32 R44, R6, R49, RZ ;  /* 0x00000031062c7227 */ /* 0x000fe200078e00ff */
[----:B------:R-:W-:-:S03]  /*2870*/  LOP3.LUT R48, R2, 0x60, RZ, 0xfc, !PT ;  /* 0x0000006002307812 */ /* 0x000fc600078efcff */
[----:B------:R-:W-:Y:S01]  /*2880*/  @!P5 IMAD.MOV R40, RZ, RZ, -R40 ;  /* 0x000000ffff28d224 */ /* 0x000fe200078e0a28 */
[----:B------:R-:W-:Y:S01]  /*2890*/  ISETP.GT.U32.AND P5, PT, R4, R43, PT ;  /* 0x0000002b0400720c */ /* 0x000fe20003fa4070 */
[----:B------:R-:W-:Y:S01]  /*28a0*/  IMAD.MOV R44, RZ, RZ, -R44 ;  /* 0x000000ffff2c7224 */ /* 0x000fe200078e0a2c */
[----:B------:R-:W-:Y:S01]  /*28b0*/  IABS R51, R48 ;  /* 0x0000003000337213 */ /* 0x000fe20000000000 */
[--C-:B------:R-:W-:Y:S01]  /*28c0*/  @!P1 IMAD.IADD R41, R41, 0x1, -R4.reuse ;  /* 0x0000000129299824 */ /* 0x100fe200078e0a04 */
[----:B------:R-:W-:Y:S01]  /*28d0*/  ISETP.GE.AND P1, PT, R48, RZ, PT ;  /* 0x000000ff3000720c */ /* 0x000fe20003f26270 */
[----:B------:R-:W-:Y:S02]  /*28e0*/  IMAD.MOV R48, RZ, RZ, -R47 ;  /* 0x000000ffff307224 */ /* 0x000fe400078e0a2f */
[----:B------:R-:W-:Y:S01]  /*28f0*/  @!P4 IMAD.IADD R42, R42, 0x1, -R4 ;  /* 0x000000012a2ac824 */ /* 0x000fe200078e0a04 */
[----:B------:R-:W-:Y:S01]  /*2900*/  ISETP.GE.AND P4, PT, R50, RZ, PT ;  /* 0x000000ff3200720c */ /* 0x000fe20003f86270 */
[----:B------:R-:W-:Y:S01]  /*2910*/  IMAD R47, R4, R44, R49 ;  /* 0x0000002c042f7224 */ /* 0x000fe200078e0231 */
[C---:B------:R-:W-:Y:S01]  /*2920*/  LOP3.LUT R44, R2.reuse, 0x58, RZ, 0xfc, !PT ;  /* 0x00000058022c7812 */ /* 0x040fe200078efcff */
[----:B------:R-:W-:Y:S01]  /*2930*/  @!P2 IMAD.MOV R42, RZ, RZ, -R42 ;  /* 0x000000ffff2aa224 */ /* 0x000fe200078e0a2a */
[----:B------:R-:W-:Y:S01]  /*2940*/  LOP3.LUT R50, R2, 0x54, RZ, 0xfc, !PT ;  /* 0x0000005402327812 */ /* 0x000fe200078efcff */
[----:B------:R-:W-:Y:S01]  /*2950*/  IMAD.HI.U32 R46, R6, R51, RZ ;  /* 0x00000033062e7227 */ /* 0x000fe200078e00ff */
[----:B------:R-:W-:-:S02]  /*2960*/  ISETP.GT.U32.AND P2, PT, R4, R47, PT ;  /* 0x0000002f0400720c */ /* 0x000fc40003f44070 */
[----:B------:R-:W-:Y:S01]  /*2970*/  IABS R55, R50 ;  /* 0x0000003200377213 */ /* 0x000fe20000000000 */
[----:B------:R-:W-:Y:S02]  /*2980*/  @!P5 IMAD.IADD R43, R43, 0x1, -R4 ;  /* 0x000000012b2bd824 */ /* 0x000fe400078e0a04 */
[----:B------:R-:W-:Y:S02]  /*2990*/  IMAD.MOV R46, RZ, RZ, -R46 ;  /* 0x000000ffff2e7224 */ /* 0x000fe400078e0a2e */
[----:B------:R-:W-:Y:S01]  /*29a0*/  @!P6 IMAD.MOV R41, RZ, RZ, -R41 ;  /* 0x000000ffff29e224 */ /* 0x000fe200078e0a29 */
[C---:B------:R-:W-:Y:S01]  /*29b0*/  ISETP.GT.U32.AND P5, PT, R4.reuse, R43, PT ;  /* 0x0000002b0400720c */ /* 0x040fe20003fa4070 */
[----:B------:R-:W-:Y:S01]  /*29c0*/  IMAD R49, R4, R46, R51 ;  /* 0x0000002e04317224 */ /* 0x000fe200078e0233 */
[----:B------:R-:W-:Y:S01]  /*29d0*/  ISETP.GE.AND P6, PT, R44, RZ, PT ;  /* 0x000000ff2c00720c */ /* 0x000fe20003fc6270 */
[----:B------:R-:W-:Y:S01]  /*29e0*/  IMAD R51, R4, R48, R53 ;  /* 0x0000003004337224 */ /* 0x000fe200078e0235 */
[----:B------:R-:W-:Y:S01]  /*29f0*/  IABS R53, R44 ;  /* 0x0000002c00357213 */ /* 0x000fe20000000000 */
[----:B------:R-:W-:-:S02]  /*2a00*/  @!P2 IMAD.IADD R47, R47, 0x1, -R4 ;  /* 0x000000012f2fa824 */ /* 0x000fc400078e0a04 */
[----:B------:R-:W-:Y:S01]  /*2a10*/  IMAD.HI.U32 R46, R6, R55, RZ ;  /* 0x00000037062e7227 */ /* 0x000fe200078e00ff */
[----:B------:R-:W-:-:S03]  /*2a20*/  ISETP.GT.U32.AND P2, PT, R4, R51, PT ;  /* 0x000000330400720c */ /* 0x000fc60003f44070 */
[----:B------:R-:W-:-:S04]  /*2a30*/  IMAD.HI.U32 R44, R6, R53, RZ ;  /* 0x00000035062c7227 */ /* 0x000fc800078e00ff */
[----:B------:R-:W-:Y:S01]  /*2a40*/  @!P5 IMAD.IADD R43, R43, 0x1, -R4 ;  /* 0x000000012b2bd824 */ /* 0x000fe200078e0a04 */
[C---:B------:R-:W-:Y:S01]  /*2a50*/  ISETP.GT.U32.AND P5, PT, R4.reuse, R49, PT ;  /* 0x000000310400720c */ /* 0x040fe20003fa4070 */
[----:B------:R-:W-:Y:S02]  /*2a60*/  IMAD.MOV R44, RZ, RZ, -R44 ;  /* 0x000000ffff2c7224 */ /* 0x000fe400078e0a2c */
[----:B------:R-:W-:Y:S02]  /*2a70*/  IMAD.MOV R46, RZ, RZ, -R46 ;  /* 0x000000ffff2e7224 */ /* 0x000fe400078e0a2e */
[----:B------:R-:W-:Y:S02]  /*2a80*/  @!P2 IMAD.IADD R51, R51, 0x1, -R4 ;  /* 0x000000013333a824 */ /* 0x000fe400078e0a04 */
[----:B------:R-:W-:Y:S02]  /*2a90*/  IMAD R53, R4, R44, R53 ;  /* 0x0000002c04357224 */ /* 0x000fe400078e0235 */
[----:B------:R-:W-:Y:S01]  /*2aa0*/  IMAD.HI.U32 R44, R6, R59, RZ ;  /* 0x0000003b062c7227 */ /* 0x000fe200078e00ff */
[----:B------:R-:W-:-:S03]  /*2ab0*/  ISETP.GT.U32.AND P2, PT, R4, R51, PT ;  /* 0x000000330400720c */ /* 0x000fc60003f44070 */
[----:B------:R-:W-:Y:S01]  /*2ac0*/  @!P5 IMAD.IADD R49, R49, 0x1, -R4 ;  /* 0x000000013131d824 */ /* 0x000fe200078e0a04 */
[C---:B------:R-:W-:Y:S01]  /*2ad0*/  ISETP.GT.U32.AND P5, PT, R4.reuse, R47, PT ;  /* 0x0000002f0400720c */ /* 0x040fe20003fa4070 */
[C---:B------:R-:W-:Y:S02]  /*2ae0*/  IMAD R55, R4.reuse, R46, R55 ;  /* 0x0000002e04377224 */ /* 0x040fe400078e0237 */
[----:B------:R-:W-:Y:S02]  /*2af0*/  IMAD.MOV R46, RZ, RZ, -R44 ;  /* 0x000000ffff2e7224 */ /* 0x000fe400078e0a2c */
[----:B------:R-:W-:Y:S01]  /*2b00*/  @!P0 IMAD.MOV R43, RZ, RZ, -R43 ;  /* 0x000000ffff2b8224 */ /* 0x000fe200078e0a2b */
[C---:B------:R-:W-:Y:S01]  /*2b10*/  ISETP.GT.U32.AND P0, PT, R4.reuse, R49, PT ;  /* 0x000000310400720c */ /* 0x040fe20003f04070 */
[----:B------:R-:W-:Y:S02]  /*2b20*/  IMAD R59, R4, R46, R59 ;  /* 0x0000002e043b7224 */ /* 0x000fe400078e023b */
[----:B------:R-:W-:-:S02]  /*2b30*/  @!P2 IMAD.IADD R51, R51, 0x1, -R4 ;  /* 0x000000013333a824 */ /* 0x000fc400078e0a04 */
[----:B------:R-:W-:Y:S01]  /*2b40*/  IMAD.HI.U32 R48, R6, R57, RZ ;  /* 0x0000003906307227 */ /* 0x000fe200078e00ff */
[----:B------:R-:W-:-:S03]  /*2b50*/  ISETP.GT.U32.AND P2, PT, R4, R59, PT ;  /* 0x0000003b0400720c */ /* 0x000fc60003f44070 */
[----:B------:R-:W-:Y:S01]  /*2b60*/  @!P5 IMAD.IADD R47, R47, 0x1, -R4 ;  /* 0x000000012f2fd824 */ /* 0x000fe200078e0a04 */
[C---:B------:R-:W-:Y:S01]  /*2b70*/  ISETP.GT.U32.AND P5, PT, R4.reuse, R53, PT ;  /* 0x000000350400720c */ /* 0x040fe20003fa4070 */
[----:B------:R-:W-:Y:S02]  /*2b80*/  IMAD.MOV R48, RZ, RZ, -R48 ;  /* 0x000000ffff307224 */ /* 0x000fe400078e0a30 */
[----:B------:R-:W-:Y:S01]  /*2b90*/  @!P3 IMAD.MOV R47, RZ, RZ, -R47 ;  /* 0x000000ffff2fb224 */ /* 0x000fe200078e0a2f */
[C---:B------:R-:W-:Y:S01]  /*2ba0*/  ISETP.GT.U32.AND P3, PT, R4.reuse, R55, PT ;  /* 0x000000370400720c */ /* 0x040fe20003f64070 */
[----:B------:R-:W-:Y:S01]  /*2bb0*/  IMAD R57, R4, R48, R57 ;  /* 0x0000003004397224 */ /* 0x000fe200078e0239 */
[----:B------:R-:W-:Y:S01]  /*2bc0*/  LOP3.LUT R48, R2, 0x44, RZ, 0xfc, !PT ;  /* 0x0000004402307812 */ /* 0x000fe200078efcff */
[----:B------:R-:W-:-:S03]  /*2bd0*/  IMAD.HI.U32 R44, R6, R61, RZ ;  /* 0x0000003d062c7227 */ /* 0x000fc600078e00ff */
[----:B------:R-:W-:Y:S01]  /*2be0*/  IABS R63, R48 ;  /* 0x00000030003f7213 */ /* 0x000fe20000000000 */
[--C-:B------:R-:W-:Y:S01]  /*2bf0*/  @!P0 IMAD.IADD R49, R49, 0x1, -R4.reuse ;  /* 0x0000000131318824 */ /* 0x100fe200078e0a04 */
[----:B------:R-:W-:Y:S01]  /*2c00*/  ISETP.GT.U32.AND P0, PT, R4, R57, PT ;  /* 0x000000390400720c */ /* 0x000fe20003f04070 */
[----:B------:R-:W-:Y:S02]  /*2c10*/  @!P2 IMAD.IADD R59, R59, 0x1, -R4 ;  /* 0x000000013b3ba824 */ /* 0x000fe400078e0a04 */
[----:B------:R-:W-:Y:S02]  /*2c20*/  IMAD.MOV R44, RZ, RZ, -R44 ;  /* 0x000000ffff2c7224 */ /* 0x000fe400078e0a2c */
[----:B------:R-:W-:Y:S01]  /*2c30*/  @!P5 IMAD.IADD R53, R53, 0x1, -R4 ;  /* 0x000000013535d824 */ /* 0x000fe200078e0a04 */
[----:B------:R-:W-:Y:S01]  /*2c40*/  ISETP.GE.AND P5, PT, R50, RZ, PT ;  /* 0x000000ff3200720c */ /* 0x000fe20003fa6270 */
[----:B------:R-:W-:Y:S01]  /*2c50*/  @!P1 IMAD.MOV R49, RZ, RZ, -R49 ;  /* 0x000000ffff319224 */ /* 0x000fe200078e0a31 */
[C---:B------:R-:W-:Y:S01]  /*2c60*/  ISETP.GT.U32.AND P1, PT, R4.reuse, R59, PT ;  /* 0x0000003b0400720c */ /* 0x040fe20003f24070 */
[----:B------:R-:W-:Y:S01]  /*2c70*/  IMAD R61, R4, R44, R61 ;  /* 0x0000002c043d7224 */ /* 0x000fe200078e023d */
[----:B------:R-:W-:Y:S01]  /*2c80*/  LOP3.LUT R50, R2, 0x30, RZ, 0xfc, !PT ;  /* 0x0000003002327812 */ /* 0x000fe200078efcff */
[----:B------:R-:W-:-:S03]  /*2c90*/  IMAD.HI.U32 R44, R6, R63, RZ ;  /* 0x0000003f062c7227 */ /* 0x000fc600078e00ff */
[----:B------:R-:W-:Y:S01]  /*2ca0*/  IABS R73, R50 ;  /* 0x0000003200497213 */ /* 0x000fe20000000000 */
[----:B------:R-:W-:Y:S01]  /*2cb0*/  @!P3 IMAD.IADD R55, R55, 0x1, -R4 ;  /* 0x000000013737b824 */ /* 0x000fe200078e0a04 */
[C---:B------:R-:W-:Y:S01]  /*2cc0*/  ISETP.GT.U32.AND P3, PT, R4.reuse, R53, PT ;  /* 0x000000350400720c */ /* 0x040fe20003f64070 */
[----:B------:R-:W-:Y:S02]  /*2cd0*/  IMAD.MOV R46, RZ, RZ, -R44 ;  /* 0x000000ffff2e7224 */ /* 0x000fe400078e0a2c */
[--C-:B------:R-:W-:Y:S01]  /*2ce0*/  @!P0 IMAD.IADD R57, R57, 0x1, -R4.reuse ;  /* 0x0000000139398824 */ /* 0x100fe200078e0a04 */
[C---:B------:R-:W-:Y:S01]  /*2cf0*/  ISETP.GT.U32.AND P0, PT, R4.reuse, R55, PT ;  /* 0x000000370400720c */ /* 0x040fe20003f04070 */
[----:B------:R-:W-:Y:S01]  /*2d00*/  IMAD R63, R4, R46, R63 ;  /* 0x0000002e043f7224 */ /* 0x000fe200078e023f */
[----:B------:R-:W-:Y:S01]  /*2d10*/  LOP3.LUT R46, R2, 0x38, RZ, 0xfc, !PT ;  /* 0x00000038022e7812 */ /* 0x000fe200078efcff */
[----:B------:R-:W-:Y:S01]  /*2d20*/  @!P1 IMAD.IADD R59, R59, 0x1, -R4 ;  /* 0x000000013b3b9824 */ /* 0x000fe200078e0a04 */
[C---:B------:R-:W-:Y:S01]  /*2d30*/  ISETP.GT.U32.AND P2, PT, R4.reuse, R57, PT ;  /* 0x000000390400720c */ /* 0x040fe20003f44070 */
[----:B------:R-:W-:Y:S01]  /*2d40*/  @!P4 IMAD.MOV R51, RZ, RZ, -R51 ;  /* 0x000000ffff33c224 */ /* 0x000fe200078e0a33 */
[----:B------:R-:W-:Y:S01]  /*2d50*/  ISETP.GT.U32.AND P1, PT, R4, R63, PT ;  /* 0x0000003f0400720c */ /* 0x000fe20003f24070 */
[----:B------:R-:W-:Y:S01]  /*2d60*/  IMAD.HI.U32 R44, R6, R65, RZ ;  /* 0x00000041062c7227 */ /* 0x000fe200078e00ff */
[----:B------:R-:W-:-:S02]  /*2d70*/  ISETP.GT.U32.AND P4, PT, R4, R61, PT ;  /* 0x0000003d0400720c */ /* 0x000fc40003f84070 */
[----:B------:R-:W-:Y:S01]  /*2d80*/  IABS R69, R46 ;  /* 0x0000002e00457213 */ /* 0x000fe20000000000 */
[----:B------:R-:W-:Y:S01]  /*2d90*/  @!P3 IMAD.IADD R53, R53, 0x1, -R4 ;  /* 0x000000013535b824 */ /* 0x000fe200078e0a04 */
[----:B------:R-:W-:Y:S01]  /*2da0*/  ISETP.GE.AND P3, PT, R52, RZ, PT ;  /* 0x000000ff3400720c */ /* 0x000fe20003f66270 */
[----:B------:R-:W-:Y:S01]  /*2db0*/  IMAD.MOV R44, RZ, RZ, -R44 ;  /* 0x000000ffff2c7224 */ /* 0x000fe200078e0a2c */
[----:B------:R-:W-:Y:S01]  /*2dc0*/  LOP3.LUT R52, R2, 0x2c, RZ, 0xfc, !PT ;  /* 0x0000002c02347812 */ /* 0x000fe200078efcff */
[----:B------:R-:W-:Y:S02]  /*2dd0*/  @!P6 IMAD.MOV R53, RZ, RZ, -R53 ;  /* 0x000000ffff35e224 */ /* 0x000fe400078e0a35 */
[--C-:B------:R-:W-:Y:S01]  /*2de0*/  @!P2 IMAD.IADD R57, R57, 0x1, -R4.reuse ;  /* 0x000000013939a824 */ /* 0x100fe200078e0a04 */
[----:B------:R-:W-:Y:S01]  /*2df0*/  IABS R75, R52 ;  /* 0x00000034004b7213 */ /* 0x000fe20000000000 */
[--C-:B------:R-:W-:Y:S01]  /*2e00*/  @!P1 IMAD.IADD R63, R63, 0x1, -R4.reuse ;  /* 0x000000013f3f9824 */ /* 0x100fe200078e0a04 */
[----:B------:R-:W-:Y:S01]  /*2e10*/  ISETP.GE.AND P2, PT, R56, RZ, PT ;  /* 0x000000ff3800720c */ /* 0x000fe20003f46270 */
[--C-:B------:R-:W-:Y:S01]  /*2e20*/  @!P4 IMAD.IADD R61, R61, 0x1, -R4.reuse ;  /* 0x000000013d3dc824 */ /* 0x100fe200078e0a04 */
[----:B------:R-:W-:Y:S01]  /*2e30*/  ISETP.GE.AND P4, PT, R48, RZ, PT ;  /* 0x000000ff3000720c */ /* 0x000fe20003f86270 */
[----:B------:R-:W-:Y:S01]  /*2e40*/  IMAD R65, R4, R44, R65 ;  /* 0x0000002c04417224 */ /* 0x000fe200078e0241 */
[----:B------:R-:W-:Y:S01]  /*2e50*/  LOP3.LUT R44, R2, 0x3c, RZ, 0xfc, !PT ;  /* 0x0000003c022c7812 */ /* 0x000fe200078efcff */
[----:B------:R-:W-:Y:S01]  /*2e60*/  @!P3 IMAD.MOV R57, RZ, RZ, -R57 ;  /* 0x000000ffff39b224 */ /* 0x000fe200078e0a39 */
[C---:B------:R-:W-:Y:S01]  /*2e70*/  ISETP.GT.U32.AND P3, PT, R4.reuse, R63, PT ;  /* 0x0000003f0400720c */ /* 0x040fe20003f64070 */
[----:B------:R-:W-:Y:S01]  /*2e80*/  @!P0 IMAD.IADD R55, R55, 0x1, -R4 ;  /* 0x0000000137378824 */ /* 0x000fe200078e0a04 */
[----:B------:R-:W-:-:S02]  /*2e90*/  ISETP.GT.U32.AND P6, PT, R4, R61, PT ;  /* 0x0000003d0400720c */ /* 0x000fc40003fc4070 */
[----:B------:R-:W-:Y:S01]  /*2ea0*/  IABS R67, R44 ;  /* 0x0000002c00437213 */ /* 0x000fe20000000000 */
[----:B------:R-:W-:Y:S01]  /*2eb0*/  @!P5 IMAD.MOV R55, RZ, RZ, -R55 ;  /* 0x000000ffff37d224 */ /* 0x000fe200078e0a37 */
[----:B------:R-:W-:Y:S02]  /*2ec0*/  ISETP.GE.AND P1, PT, R44, RZ, PT ;  /* 0x000000ff2c00720c */ /* 0x000fe40003f26270 */
[----:B------:R-:W-:Y:S01]  /*2ed0*/  ISETP.GE.AND P5, PT, R58, RZ, PT ;  /* 0x000000ff3a00720c */ /* 0x000fe20003fa6270 */
        /* <DEDUP_REMOVED lines=8> */
[----:B------:R-:W-:Y:S01]  /*2f60*/  ISETP.GT.U32.AND P4, PT, R4, R65, PT ;  /* 0x000000410400720c */ /* 0x000fe20003f84070 */
[----:B------:R-:W-:Y:S01]  /*2f70*/  IMAD.HI.U32 R46, R6, R69, RZ ;  /* 0x00000045062e7227 */ /* 0x000fe200078e00ff */
[----:B------:R-:W-:-:S02]  /*2f80*/  IABS R71, R48 ;  /* 0x0000003000477213 */ /* 0x000fc40000000000 */
[C---:B------:R-:W-:Y:S01]  /*2f90*/  LOP3.LUT R54, R2.reuse, 0x20, RZ, 0xfc, !PT ;  /* 0x0000002002367812 */ /* 0x040fe200078efcff */
[----:B------:R-:W-:Y:S01]  /*2fa0*/  IMAD.MOV R52, RZ, RZ, -R44 ;  /* 0x000000ffff347224 */ /* 0x000fe200078e0a2c */
[----:B------:R-:W-:Y:S01]  /*2fb0*/  LOP3.LUT R56, R2, 0x1c, RZ, 0xfc, !PT ;  /* 0x0000001c02387812 */ /* 0x000fe200078efcff */
[----:B------:R-:W-:Y:S01]  /*2fc0*/  IMAD.MOV R46, RZ, RZ, -R46 ;  /* 0x000000ffff2e7224 */ /* 0x000fe200078e0a2e */
[----:B------:R-:W-:Y:S01]  /*2fd0*/  IABS R81, R54 ;  /* 0x0000003600517213 */ /* 0x000fe20000000000 */
[----:B------:R-:W-:Y:S01]  /*2fe0*/  IMAD R67, R4, R52, R67 ;  /* 0x0000003404437224 */ /* 0x000fe200078e0243 */
[----:B------:R-:W-:Y:S01]  /*2ff0*/  LOP3.LUT R52, R2, 0x24, RZ, 0xfc, !PT ;  /* 0x0000002402347812 */ /* 0x000fe200078efcff */
[----:B------:R-:W-:Y:S01]  /*3000*/  IMAD R69, R4, R46, R69 ;  /* 0x0000002e04457224 */ /* 0x000fe200078e0245 */
[----:B------:R-:W-:Y:S01]  /*3010*/  LOP3.LUT R58, R2, 0x18, RZ, 0xfc, !PT ;  /* 0x00000018023a7812 */ /* 0x000fe200078efcff */
[----:B------:R-:W-:Y:S01]  /*3020*/  @!P4 IMAD.IADD R65, R65, 0x1, -R4 ;  /* 0x000000014141c824 */ /* 0x000fe200078e0a04 */
[----:B------:R-:W-:Y:S01]  /*3030*/  IABS R79, R52 ;  /* 0x00000034004f7213 */ /* 0x000fe20000000000 */
[----:B------:R-:W-:Y:S01]  /*3040*/  @!P0 IMAD.MOV R59, RZ, RZ, -R59 ;  /* 0x000000ffff3b8224 */ /* 0x000fe200078e0a3b */
[----:B------:R-:W-:Y:S01]  /*3050*/  ISETP.GE.AND P0, PT, R48, RZ, PT ;  /* 0x000000ff3000720c */ /* 0x000fe20003f06270 */
[----:B------:R-:W-:Y:S01]  /*3060*/  IMAD.HI.U32 R48, R6, R71, RZ ;  /* 0x0000004706307227 */ /* 0x000fe200078e00ff */
[----:B------:R-:W-:-:S02]  /*3070*/  ISETP.GT.U32.AND P4, PT, R4, R65, PT ;  /* 0x000000410400720c */ /* 0x000fc40003f84070 */
[----:B------:R-:W-:Y:S01]  /*3080*/  IABS R83, R56 ;  /* 0x0000003800537213 */ /* 0x000fe20000000000 */
[----:B------:R-:W-:Y:S01]  /*3090*/  @!P2 IMAD.MOV R61, RZ, RZ, -R61 ;  /* 0x000000ffff3da224 */ /* 0x000fe200078e0a3d */
[----:B------:R-:W-:Y:S01]  /*30a0*/  ISETP.GE.AND P2, PT, R50, RZ, PT ;  /* 0x000000ff3200720c */ /* 0x000fe20003f46270 */
[----:B------:R-:W-:Y:S01]  /*30b0*/  IMAD.HI.U32 R50, R6, R73, RZ ;  /* 0x0000004906327227 */ /* 0x000fe200078e00ff */
[----:B------:R-:W-:-:S03]  /*30c0*/  IABS R85, R58 ;  /* 0x0000003a00557213 */ /* 0x000fc60000000000 */
[----:B------:R-:W-:Y:S02]  /*30d0*/  IMAD.MOV R48, RZ, RZ, -R48 ;  /* 0x000000ffff307224 */ /* 0x000fe400078e0a30 */
[----:B------:R-:W-:Y:S02]  /*30e0*/  IMAD.MOV R50, RZ, RZ, -R50 ;  /* 0x000000ffff327224 */ /* 0x000fe400078e0a32 */
[----:B------:R-:W-:Y:S01]  /*30f0*/  @!P4 IMAD.IADD R65, R65, 0x1, -R4 ;  /* 0x000000014141c824 */ /* 0x000fe200078e0a04 */
[C---:B------:R-:W-:Y:S01]  /*3100*/  ISETP.GT.U32.AND P4, PT, R4.reuse, R67, PT ;  /* 0x000000430400720c */ /* 0x040fe20003f84070 */
[C---:B------:R-:W-:Y:S02]  /*3110*/  IMAD R71, R4.reuse, R48, R71 ;  /* 0x0000003004477224 */ /* 0x040fe400078e0247 */
[----:B------:R-:W-:Y:S01]  /*3120*/  @!P5 IMAD.MOV R65, RZ, RZ, -R65 ;  /* 0x000000ffff41d224 */ /* 0x000fe200078e0a41 */
[C---:B------:R-:W-:Y:S01]  /*3130*/  ISETP.GT.U32.AND P5, PT, R4.reuse, R69, PT ;  /* 0x000000450400720c */ /* 0x040fe20003fa4070 */
[----:B------:R-:W-:Y:S01]  /*3140*/  IMAD R73, R4, R50, R73 ;  /* 0x0000003204497224 */ /* 0x000fe200078e0249 */
[----:B------:R-:W-:Y:S01]  /*3150*/  LOP3.LUT R50, R2, 0x28, RZ, 0xfc, !PT ;  /* 0x0000002802327812 */ /* 0x000fe200078efcff */
[----:B------:R-:W-:-:S03]  /*3160*/  IMAD.HI.U32 R44, R6, R75, RZ ;  /* 0x0000004b062c7227 */ /* 0x000fc600078e00ff */
[----:B------:R-:W-:Y:S01]  /*3170*/  IABS R77, R50 ;  /* 0x00000032004d7213 */ /* 0x000fe20000000000 */
[----:B------:R-:W-:Y:S02]  /*3180*/  IMAD.MOV R44, RZ, RZ, -R44 ;  /* 0x000000ffff2c7224 */ /* 0x000fe400078e0a2c */
[--C-:B------:R-:W-:Y:S02]  /*3190*/  @!P4 IMAD.IADD R67, R67, 0x1, -R4.reuse ;  /* 0x000000014343c824 */ /* 0x100fe400078e0a04 */
[C---:B------:R-:W-:Y:S02]  /*31a0*/  IMAD R75, R4.reuse, R44, R75 ;  /* 0x0000002c044b7224 */ /* 0x040fe400078e024b */
[----:B------:R-:W-:Y:S01]  /*31b0*/  @!P5 IMAD.IADD R69, R69, 0x1, -R4 ;  /* 0x000000014545d824 */ /* 0x000fe200078e0a04 */
[----:B------:R-:W-:Y:S01]  /*31c0*/  ISETP.GT.U32.AND P4, PT, R4, R67, PT ;  /* 0x000000430400720c */ /* 0x000fe20003f84070 */
[----:B------:R-:W-:-:S03]  /*31d0*/  IMAD.HI.U32 R44, R6, R77, RZ ;  /* 0x0000004d062c7227 */ /* 0x000fc600078e00ff */
[----:B------:R-:W-:Y:S01]  /*31e0*/  ISETP.GT.U32.AND P5, PT, R4, R69, PT ;  /* 0x000000450400720c */ /* 0x000fe20003fa4070 */
[----:B------:R-:W-:-:S04]  /*31f0*/  IMAD.HI.U32 R46, R6, R79, RZ ;  /* 0x0000004f062e7227 */ /* 0x000fc800078e00ff */
[----:B------:R-:W-:-:S04]  /*3200*/  IMAD.HI.U32 R48, R6, R81, RZ ;  /* 0x0000005106307227 */ /* 0x000fc800078e00ff */
[----:B------:R-:W-:Y:S01]  /*3210*/  @!P4 IMAD.IADD R67, R67, 0x1, -R4 ;  /* 0x000000014343c824 */ /* 0x000fe200078e0a04 */
[C---:B------:R-:W-:Y:S01]  /*3220*/  ISETP.GT.U32.AND P4, PT, R4.reuse, R71, PT ;  /* 0x000000470400720c */ /* 0x040fe20003f84070 */
[----:B------:R-:W-:Y:S02]  /*3230*/  IMAD.MOV R44, RZ, RZ, -R44 ;  /* 0x000000ffff2c7224 */ /* 0x000fe400078e0a2c */
[----:B------:R-:W-:Y:S01]  /*3240*/  @!P5 IMAD.IADD R69, R69, 0x1, -R4 ;  /* 0x000000014545d824 */ /* 0x000fe200078e0a04 */
[C---:B------:R-:W-:Y:S01]  /*3250*/  ISETP.GT.U32.AND P5, PT, R4.reuse, R73, PT ;  /* 0x000000490400720c */ /* 0x040fe20003fa4070 */
[----:B------:R-:W-:Y:S02]  /*3260*/  IMAD.MOV R46, RZ, RZ, -R46 ;  /* 0x000000ffff2e7224 */ /* 0x000fe400078e0a2e */
[----:B------:R-:W-:Y:S02]  /*3270*/  IMAD.MOV R48, RZ, RZ, -R48 ;  /* 0x000000ffff307224 */ /* 0x000fe400078e0a30 */
[----:B------:R-:W-:-:S02]  /*3280*/  IMAD R77, R4, R44, R77 ;  /* 0x0000002c044d7224 */ /* 0x000fc400078e024d */
[C---:B------:R-:W-:Y:S02]  /*3290*/  IMAD R79, R4.reuse, R46, R79 ;  /* 0x0000002e044f7224 */ /* 0x040fe400078e024f */
[--C-:B------:R-:W-:Y:S02]  /*32a0*/  @!P4 IMAD.IADD R71, R71, 0x1, -R4.reuse ;  /* 0x000000014747c824 */ /* 0x100fe400078e0a04 */
[----:B------:R-:W-:Y:S01]  /*32b0*/  @!P1 IMAD.MOV R67, RZ, RZ, -R67 ;  /* 0x000000ffff439224 */ /* 0x000fe200078e0a43 */
[C---:B------:R-:W-:Y:S01]  /*32c0*/  ISETP.GT.U32.AND P1, PT, R4.reuse, R75, PT ;  /* 0x0000004b0400720c */ /* 0x040fe20003f24070 */
[----:B------:R-:W-:Y:S01]  /*32d0*/  @!P5 IMAD.IADD R73, R73, 0x1, -R4 ;  /* 0x000000014949d824 */ /* 0x000fe200078e0a04 */
[----:B------:R-:W-:Y:S01]  /*32e0*/  ISETP.GT.U32.AND P4, PT, R4, R71, PT ;  /* 0x000000470400720c */ /* 0x000fe20003f84070 */
[----:B------:R-:W-:-:S03]  /*32f0*/  IMAD.HI.U32 R44, R6, R83, RZ ;  /* 0x00000053062c7227 */ /* 0x000fc600078e00ff */
[----:B------:R-:W-:Y:S01]  /*3300*/  ISETP.GT.U32.AND P5, PT, R4, R73, PT ;  /* 0x000000490400720c */ /* 0x000fe20003fa4070 */
[----:B------:R-:W-:-:S04]  /*3310*/  IMAD.HI.U32 R46, R6, R85, RZ ;  /* 0x00000055062e7227 */ /* 0x000fc800078e00ff */
[----:B------:R-:W-:Y:S01]  /*3320*/  IMAD R81, R4, R48, R81 ;  /* 0x0000003004517224 */ /* 0x000fe200078e0251 */
[----:B------:R-:W-:Y:S01]  /*3330*/  LOP3.LUT R48, R2, 0x14, RZ, 0xfc, !PT ;  /* 0x0000001402307812 */ /* 0x000fe200078efcff */
[----:B------:R-:W-:Y:S01]  /*3340*/  @!P6 IMAD.MOV R69, RZ, RZ, -R69 ;  /* 0x000000ffff45e224 */ /* 0x000fe200078e0a45 */
[C---:B------:R-:W-:Y:S01]  /*3350*/  ISETP.GT.U32.AND P6, PT, R4.reuse, R77, PT ;  /* 0x0000004d0400720c */ /* 0x040fe20003fc4070 */
[----:B------:R-:W-:Y:S01]  /*3360*/  @!P4 IMAD.IADD R71, R71, 0x1, -R4 ;  /* 0x000000014747c824 */ /* 0x000fe200078e0a04 */
[C---:B------:R-:W-:Y:S01]  /*3370*/  ISETP.GT.U32.AND P4, PT, R4.reuse, R79, PT ;  /* 0x0000004f0400720c */ /* 0x040fe20003f84070 */
[----:B------:R-:W-:Y:S01]  /*3380*/  IMAD.MOV R44, RZ, RZ, -R44 ;  /* 0x000000ffff2c7224 */ /* 0x000fe200078e0a2c */
[----:B------:R-:W-:Y:S01]  /*3390*/  IABS R87, R48 ;  /* 0x0000003000577213 */ /* 0x000fe20000000000 */
[----:B------:R-:W-:Y:S02]  /*33a0*/  IMAD.MOV R46, RZ, RZ, -R46 ;  /* 0x000000ffff2e7224 */ /* 0x000fe400078e0a2e */
[----:B------:R-:W-:Y:S01]  /*33b0*/  @!P5 IMAD.IADD R73, R73, 0x1, -R4 ;  /* 0x000000014949d824 */ /* 0x000fe200078e0a04 */
[C---:B------:R-:W-:Y:S01]  /*33c0*/  ISETP.GT.U32.AND P5, PT, R4.reuse, R81, PT ;  /* 0x000000510400720c */ /* 0x040fe20003fa4070 */
[----:B------:R-:W-:-:S02]  /*33d0*/  IMAD R83, R4, R44, R83 ;  /* 0x0000002c04537224 */ /* 0x000fc400078e0253 */
[----:B------:R-:W-:Y:S02]  /*33e0*/  IMAD R85, R4, R46, R85 ;  /* 0x0000002e04557224 */ /* 0x000fe400078e0255 */
[----:B------:R-:W-:-:S04]  /*33f0*/  IMAD.HI.U32 R46, R6, R89, RZ ;  /* 0x00000059062e7227 */ /* 0x000fc800078e00ff */
[----:B------:R-:W-:Y:S01]  /*3400*/  @!P1 IMAD.IADD R75, R75, 0x1, -R4 ;  /* 0x000000014b4b9824 */ /* 0x000fe200078e0a04 */
[----:B------:R-:W-:Y:S01]  /*3410*/  ISETP.GT.U32.AND P1, PT, R4, R83, PT ;  /* 0x000000530400720c */ /* 0x000fe20003f24070 */
[----:B------:R-:W-:-:S04]  /*3420*/  IMAD.HI.U32 R44, R6, R87, RZ ;  /* 0x00000057062c7227 */ /* 0x000fc800078e00ff */
[----:B------:R-:W-:Y:S02]  /*3430*/  IMAD.MOV R46, RZ, RZ, -R46 ;  /* 0x000000ffff2e7224 */ /* 0x000fe400078e0a2e */
[--C-:B------:R-:W-:Y:S01]  /*3440*/  @!P6 IMAD.IADD R77, R77, 0x1, -R4.reuse ;  /* 0x000000014d4de824 */ /* 0x100fe200078e0a04 */
[C---:B------:R-:W-:Y:S01]  /*3450*/  ISETP.GT.U32.AND P6, PT, R4.reuse, R85, PT ;  /* 0x000000550400720c */ /* 0x040fe20003fc4070 */
[----:B------:R-:W-:Y:S01]  /*3460*/  @!P4 IMAD.IADD R79, R79, 0x1, -R4 ;  /* 0x000000014f4fc824 */ /* 0x000fe200078e0a04 */
[C---:B------:R-:W-:Y:S01]  /*3470*/  ISETP.GT.U32.AND P4, PT, R4.reuse, R75, PT ;  /* 0x0000004b0400720c */ /* 0x040fe20003f84070 */
[----:B------:R-:W-:Y:S02]  /*3480*/  IMAD.MOV R44, RZ, RZ, -R44 ;  /* 0x000000ffff2c7224 */ /* 0x000fe400078e0a2c */
[----:B------:R-:W-:Y:S02]  /*3490*/  IMAD R89, R4, R46, R89 ;  /* 0x0000002e04597224 */ /* 0x000fe400078e0259 */
[----:B------:R-:W-:-:S04]  /*34a0*/  IMAD.HI.U32 R46, R6, R93, RZ ;  /* 0x0000005d062e7227 */ /* 0x000fc800078e00ff */
[----:B------:R-:W-:Y:S01]  /*34b0*/  @!P0 IMAD.MOV R71, RZ, RZ, -R71 ;  /* 0x000000ffff478224 */ /* 0x000fe200078e0a47 */
[C---:B------:R-:W-:Y:S01]  /*34c0*/  ISETP.GT.U32.AND P0, PT, R4.reuse, R77, PT ;  /* 0x0000004d0400720c */ /* 0x040fe20003f04070 */
[----:B------:R-:W-:Y:S01]  /*34d0*/  @!P5 IMAD.IADD R81, R81, 0x1, -R4 ;  /* 0x000000015151d824 */ /* 0x000fe200078e0a04 */
[C---:B------:R-:W-:Y:S01]  /*34e0*/  ISETP.GT.U32.AND P5, PT, R4.reuse, R79, PT ;  /* 0x0000004f0400720c */ /* 0x040fe20003fa4070 */
[----:B------:R-:W-:Y:S02]  /*34f0*/  IMAD R87, R4, R44, R87 ;  /* 0x0000002c04577224 */ /* 0x000fe400078e0257 */
[----:B------:R-:W-:-:S04]  /*3500*/  IMAD.HI.U32 R44, R6, R91, RZ ;  /* 0x0000005b062c7227 */ /* 0x000fc800078e00ff */
[----:B------:R-:W-:Y:S02]  /*3510*/  IMAD.MOV R46, RZ, RZ, -R46 ;  /* 0x000000ffff2e7224 */ /* 0x000fe400078e0a2e */
[----:B------:R-:W-:Y:S02]  /*3520*/  IMAD.MOV R44, RZ, RZ, -R44 ;  /* 0x000000ffff2c7224 */ /* 0x000fe400078e0a2c */
[----:B------:R-:W-:Y:S01]  /*3530*/  IMAD R93, R4, R46, R93 ;  /* 0x0000002e045d7224 */ /* 0x000fe200078e025d */
[----:B------:R-:W-:Y:S01]  /*3540*/  LOP3.LUT R46, R2, 0x4, RZ, 0xfc, !PT ;  /* 0x00000004022e7812 */ /* 0x000fe200078efcff */
[--C-:B------:R-:W-:Y:S01]  /*3550*/  @!P1 IMAD.IADD R83, R83, 0x1, -R4.reuse ;  /* 0x0000000153539824 */ /* 0x100fe200078e0a04 */
[C---:B------:R-:W-:Y:S01]  /*3560*/  ISETP.GT.U32.AND P1, PT, R4.reuse, R81, PT ;  /* 0x000000510400720c */ /* 0x040fe20003f24070 */
[----:B------:R-:W-:Y:S01]  /*3570*/  IMAD R91, R4, R44, R91 ;  /* 0x0000002c045b7224 */ /* 0x000fe200078e025b */
[----:B------:R-:W-:Y:S01]  /*3580*/  IABS R95, R46 ;  /* 0x0000002e005f7213 */ /* 0x000fe20000000000 */
[----:B------:R-:W-:-:S02]  /*3590*/  @!P6 IMAD.IADD R85, R85, 0x1, -R4 ;  /* 0x000000015555e824 */ /* 0x000fc400078e0a04 */
[----:B------:R-:W-:Y:S01]  /*35a0*/  @!P2 IMAD.MOV R73, RZ, RZ, -R73 ;  /* 0x000000ffff49a224 */ /* 0x000fe200078e0a49 */
[----:B------:R-:W-:Y:S01]  /*35b0*/  ISETP.GT.U32.AND P2, PT, R4, R83, PT ;  /* 0x000000530400720c */ /* 0x000fe20003f44070 */
[----:B------:R-:W-:Y:S01]  /*35c0*/  IMAD.HI.U32 R44, R6, R97, RZ ;  /* 0x00000061062c7227 */ /* 0x000fe200078e00ff */
[----:B------:R-:W-:-:S03]  /*35d0*/  ISETP.GT.U32.AND P6, PT, R4, R85, PT ;  /* 0x000000550400720c */ /* 0x000fc60003fc4070 */
[--C-:B------:R-:W-:Y:S01]  /*35e0*/  @!P4 IMAD.IADD R75, R75, 0x1, -R4.reuse ;  /* 0x000000014b4bc824 */ /* 0x100fe200078e0a04 */
[C---:B------:R-:W-:Y:S01]  /*35f0*/  ISETP.GT.U32.AND P4, PT, R4.reuse, R87, PT ;  /* 0x000000570400720c */ /* 0x040fe20003f84070 */
[--C-:B------:R-:W-:Y:S01]  /*3600*/  @!P0 IMAD.IADD R77, R77, 0x1, -R4.reuse ;  /* 0x000000014d4d8824 */ /* 0x100fe200078e0a04 */
[C---:B------:R-:W-:Y:S01]  /*3610*/  ISETP.GT.U32.AND P0, PT, R4.reuse, R89, PT ;  /* 0x000000590400720c */ /* 0x040fe20003f04070 */
[----:B------:R-:W-:Y:S01]  /*3620*/  @!P5 IMAD.IADD R79, R79, 0x1, -R4 ;  /* 0x000000014f4fd824 */ /* 0x000fe200078e0a04 */
[----:B------:R-:W-:Y:S01]  /*3630*/  ISETP.GT.U32.AND P5, PT, R4, R91, PT ;  /* 0x0000005b0400720c */ /* 0x000fe20003fa4070 */
[----:B------:R-:W-:Y:S02]  /*3640*/  IMAD.MOV R44, RZ, RZ, -R44 ;  /* 0x000000ffff2c7224 */ /* 0x000fe400078e0a2c */
[----:B------:R-:W-:-:S04]  /*3650*/  IMAD.HI.U32 R6, R6, R95, RZ ;  /* 0x0000005f06067227 */ /* 0x000fc800078e00ff */
[C---:B------:R-:W-:Y:S01]  /*3660*/  IMAD R97, R4.reuse, R44, R97 ;  /* 0x0000002c04617224 */ /* 0x040fe200078e0261 */
[----:B------:R-:W-:Y:S01]  /*3670*/  SHF.R.S32.HI R44, RZ, 0x6, R184 ;  /* 0x00000006ff2c7819 */ /* 0x000fe200000114b8 */
[----:B------:R-:W-:Y:S02]  /*3680*/  IMAD.MOV R6, RZ, RZ, -R6 ;  /* 0x000000ffff067224 */ /* 0x000fe400078e0a06 */
[--C-:B------:R-:W-:Y:S01]  /*3690*/  @!P1 IMAD.IADD R81, R81, 0x1, -R4.reuse ;  /* 0x0000000151519824 */ /* 0x100fe200078e0a04 */
[C---:B------:R-:W-:Y:S01]  /*36a0*/  ISETP.GT.U32.AND P1, PT, R4.reuse, R97, PT ;  /* 0x000000610400720c */ /* 0x040fe20003f24070 */
[----:B------:R-:W-:Y:S01]  /*36b0*/  IMAD R95, R4, R6, R95 ;  /* 0x00000006045f7224 */ /* 0x000fe200078e025f */
[----:B------:R-:W-:Y:S01]  /*36c0*/  SGXT R44, R44, 0x1 ;  /* 0x000000012c2c781a */ /* 0x000fe20000000200 */
[--C-:B------:R-:W-:Y:S01]  /*36d0*/  @!P2 IMAD.IADD R83, R83, 0x1, -R4.reuse ;  /* 0x000000015353a824 */ /* 0x100fe200078e0a04 */
[----:B------:R-:W-:Y:S01]  /*36e0*/  ISETP.GT.U32.AND P2, PT, R4, R93, PT ;  /* 0x0000005d0400720c */ /* 0x000fe20003f44070 */
[--C-:B------:R-:W-:Y:S01]  /*36f0*/  @!P6 IMAD.IADD R85, R85, 0x1, -R4.reuse ;  /* 0x000000015555e824 */ /* 0x100fe200078e0a04 */
[----:B------:R-:W-:Y:S01]  /*3700*/  ISETP.GE.AND P6, PT, R50, RZ, PT ;  /* 0x000000ff3200720c */ /* 0x000fe20003fc6270 */
[--C-:B------:R-:W-:Y:S01]  /*3710*/  @!P4 IMAD.IADD R87, R87, 0x1, -R4.reuse ;  /* 0x000000015757c824 */ /* 0x100fe200078e0a04 */
[----:B------:R-:W-:Y:S01]  /*3720*/  ISETP.GT.U32.AND P4, PT, R4, R95, PT ;  /* 0x0000005f0400720c */ /* 0x000fe20003f84070 */
[--C-:B------:R-:W-:Y:S01]  /*3730*/  @!P0 IMAD.IADD R89, R89, 0x1, -R4.reuse ;  /* 0x0000000159598824 */ /* 0x100fe200078e0a04 */
[----:B------:R-:W-:Y:S01]  /*3740*/  ISETP.GE.AND P0, PT, R52, RZ, PT ;  /* 0x000000ff3400720c */ /* 0x000fe20003f06270 */
[--C-:B------:R-:W-:Y:S01]  /*3750*/  @!P5 IMAD.IADD R91, R91, 0x1, -R4.reuse ;  /* 0x000000015b5bd824 */ /* 0x100fe200078e0a04 */
[----:B------:R-:W-:Y:S01]  /*3760*/  ISETP.GE.AND P5, PT, R54, RZ, PT ;  /* 0x000000ff3600720c */ /* 0x000fe20003fa6270 */
[--C-:B------:R-:W-:Y:S01]  /*3770*/  @!P1 IMAD.IADD R97, R97, 0x1, -R4.reuse ;  /* 0x0000000161619824 */ /* 0x100fe200078e0a04 */
[----:B------:R-:W-:Y:S01]  /*3780*/  ISETP.GE.AND P1, PT, R56, RZ, PT ;  /* 0x000000ff3800720c */ /* 0x000fe20003f26270 */
[----:B------:R-:W-:Y:S01]  /*3790*/  @!P3 IMAD.MOV R75, RZ, RZ, -R75 ;  /* 0x000000ffff4bb224 */ /* 0x000fe200078e0a4b */
[----:B------:R-:W-:Y:S01]  /*37a0*/  ISETP.GT.U32.AND P3, PT, R4, R87, PT ;  /* 0x000000570400720c */ /* 0x000fe20003f64070 */
[--C-:B------:R-:W-:Y:S01]  /*37b0*/  @!P2 IMAD.IADD R93, R93, 0x1, -R4.reuse ;  /* 0x000000015d5da824 */ /* 0x100fe200078e0a04 */
[----:B------:R-:W-:Y:S01]  /*37c0*/  ISETP.GE.AND P2, PT, R58, RZ, PT ;  /* 0x000000ff3a00720c */ /* 0x000fe20003f46270 */
[----:B------:R-:W-:Y:S01]  /*37d0*/  @!P6 IMAD.MOV R77, RZ, RZ, -R77 ;  /* 0x000000ffff4de224 */ /* 0x000fe200078e0a4d */
[----:B------:R-:W-:Y:S01]  /*37e0*/  LOP3.LUT R99, R44, 0x90, RZ, 0xc0, !PT ;  /* 0x000000902c637812 */ /* 0x000fe200078ec0ff */
[--C-:B------:R-:W-:Y:S01]  /*37f0*/  @!P4 IMAD.IADD R95, R95, 0x1, -R4.reuse ;  /* 0x000000015f5fc824 */ /* 0x100fe200078e0a04 */
[C---:B------:R-:W-:Y:S01]  /*3800*/  ISETP.GT.U32.AND P4, PT, R4.reuse, R89, PT ;  /* 0x000000590400720c */ /* 0x040fe20003f84070 */
[----:B------:R-:W-:Y:S01]  /*3810*/  @!P0 IMAD.MOV R79, RZ, RZ, -R79 ;  /* 0x000000ffff4f8224 */ /* 0x000fe200078e0a4f */
[C---:B------:R-:W-:Y:S01]  /*3820*/  ISETP.GT.U32.AND P0, PT, R4.reuse, R91, PT ;  /* 0x0000005b0400720c */ /* 0x040fe20003f04070 */
[----:B------:R-:W-:Y:S01]  /*3830*/  @!P5 IMAD.MOV R81, RZ, RZ, -R81 ;  /* 0x000000ffff51d224 */ /* 0x000fe200078e0a51 */
[C---:B------:R-:W-:Y:S01]  /*3840*/  ISETP.GT.U32.AND P5, PT, R4.reuse, R97, PT ;  /* 0x000000610400720c */ /* 0x040fe20003fa4070 */
[----:B------:R-:W-:Y:S01]  /*3850*/  @!P1 IMAD.MOV R83, RZ, RZ, -R83 ;  /* 0x000000ffff539224 */ /* 0x000fe200078e0a53 */
[C---:B------:R-:W-:Y:S01]  /*3860*/  ISETP.GT.U32.AND P6, PT, R4.reuse, R93, PT ;  /* 0x0000005d0400720c */ /* 0x040fe20003fc4070 */
[--C-:B------:R-:W-:Y:S01]  /*3870*/  @!P3 IMAD.IADD R87, R87, 0x1, -R4.reuse ;  /* 0x000000015757b824 */ /* 0x100fe200078e0a04 */
[----:B------:R-:W-:Y:S01]  /*3880*/  ISETP.GT.U32.AND P1, PT, R4, R95, PT ;  /* 0x0000005f0400720c */ /* 0x000fe20003f24070 */
[----:B------:R-:W-:Y:S01]  /*3890*/  @!P2 IMAD.MOV R85, RZ, RZ, -R85 ;  /* 0x000000ffff55a224 */ /* 0x000fe200078e0a55 */
[----:B------:R-:W-:Y:S01]  /*38a0*/  ISETP.GE.AND P3, PT, R48, RZ, PT ;  /* 0x000000ff3000720c */ /* 0x000fe20003f66270 */
[----:B------:R-:W-:Y:S01]  /*38b0*/  IMAD.SHL.U32 R6, R184, 0x2, RZ ;  /* 0x00000002b8067824 */ /* 0x000fe200078e00ff */
[----:B------:R-:W-:Y:S01]  /*38c0*/  ISETP.GE.AND P2, PT, R2, RZ, PT ;  /* 0x000000ff0200720c */ /* 0x000fe20003f46270 */
[--C-:B------:R-:W-:Y:S01]  /*38d0*/  @!P4 IMAD.IADD R89, R89, 0x1, -R4.reuse ;  /* 0x000000015959c824 */ /* 0x100fe200078e0a04 */
[----:B------:R-:W-:Y:S01]  /*38e0*/  ISETP.GE.AND P4, PT, R60, RZ, PT ;  /* 0x000000ff3c00720c */ /* 0x000fe20003f86270 */
[--C-:B------:R-:W-:Y:S01]  /*38f0*/  @!P0 IMAD.IADD R91, R91, 0x1, -R4.reuse ;  /* 0x000000015b5b8824 */ /* 0x100fe200078e0a04 */
[----:B------:R-:W-:Y:S01]  /*3900*/  ISETP.GE.AND P0, PT, R62, RZ, PT ;  /* 0x000000ff3e00720c */ /* 0x000fe20003f06270 */
[--C-:B------:R-:W-:Y:S01]  /*3910*/  @!P5 IMAD.IADD R97, R97, 0x1, -R4.reuse ;  /* 0x000000016161d824 */ /* 0x100fe200078e0a04 */
[----:B------:R-:W-:Y:S01]  /*3920*/  ISETP.GE.AND P5, PT, R64, RZ, PT ;  /* 0x000000ff4000720c */ /* 0x000fe20003fa6270 */
[--C-:B------:R-:W-:Y:S01]  /*3930*/  @!P6 IMAD.IADD R93, R93, 0x1, -R4.reuse ;  /* 0x000000015d5de824 */ /* 0x100fe200078e0a04 */
[----:B------:R-:W-:Y:S01]  /*3940*/  ISETP.GE.AND P6, PT, R46, RZ, PT ;  /* 0x000000ff2e00720c */ /* 0x000fe20003fc6270 */
[----:B------:R-:W-:Y:S01]  /*3950*/  @!P1 IMAD.IADD R95, R95, 0x1, -R4 ;  /* 0x000000015f5f9824 */ /* 0x000fe200078e0a04 */
[----:B------:R-:W-:Y:S01]  /*3960*/  ISETP.NE.AND P1, PT, R45, RZ, PT ;  /* 0x000000ff2d00720c */ /* 0x000fe20003f25270 */
[----:B------:R-:W-:Y:S01]  /*3970*/  @!P3 IMAD.MOV R87, RZ, RZ, -R87 ;  /* 0x000000ffff57b224 */ /* 0x000fe200078e0a57 */
[----:B------:R-:W-:Y:S01]  /*3980*/  LOP3.LUT R4, RZ, R45, RZ, 0x33, !PT ;  /* 0x0000002dff047212 */ /* 0x000fe200078e33ff */
[----:B------:R-:W-:Y:S01]  /*3990*/  @!P2 IMAD.MOV R97, RZ, RZ, -R97 ;  /* 0x000000ffff61a224 */ /* 0x000fe200078e0a61 */
[----:B------:R-:W-:Y:S01]  /*39a0*/  LOP3.LUT R2, R99, 0x7e, R6, 0x78, !PT ;  /* 0x0000007e63027812 */ /* 0x000fe200078e7806 */
[----:B------:R-:W-:Y:S01]  /*39b0*/  @!P4 IMAD.MOV R89, RZ, RZ, -R89 ;  /* 0x000000ffff59c224 */ /* 0x000fe200078e0a59 */
[C---:B------:R-:W-:Y:S01]  /*39c0*/  SEL R7, R4.reuse, R7, !P1 ;  /* 0x0000000704077207 */ /* 0x040fe20004800000 */
[----:B------:R-:W-:Y:S01]  /*39d0*/  @!P0 IMAD.MOV R91, RZ, RZ, -R91 ;  /* 0x000000ffff5b8224 */ /* 0x000fe200078e0a5b */
[C---:B------:R-:W-:Y:S01]  /*39e0*/  SEL R5, R4.reuse, R5, !P1 ;  /* 0x0000000504057207 */ /* 0x040fe20004800000 */
[----:B------:R-:W-:Y:S01]  /*39f0*/  @!P5 IMAD.MOV R93, RZ, RZ, -R93 ;  /* 0x000000ffff5dd224 */ /* 0x000fe200078e0a5d */
[C---:B------:R-:W-:Y:S01]  /*3a00*/  SEL R8, R4.reuse, R8, !P1 ;  /* 0x0000000804087207 */ /* 0x040fe20004800000 */
[----:B------:R-:W-:Y:S01]  /*3a10*/  @!P6 IMAD.MOV R95, RZ, RZ, -R95 ;  /* 0x000000ffff5fe224 */ /* 0x000fe200078e0a5f */
[C---:B------:R-:W-:Y:S01]  /*3a20*/  SEL R9, R4.reuse, R9, !P1 ;  /* 0x0000000904097207 */ /* 0x040fe20004800000 */
[----:B------:R-:W-:Y:S01]  /*3a30*/  IMAD R7, R7, UR5, RZ ;  /* 0x0000000507077c24 */ /* 0x000fe2000f8e02ff */
[C---:B------:R-:W-:Y:S01]  /*3a40*/  SEL R10, R4.reuse, R10, !P1 ;  /* 0x0000000a040a7207 */ /* 0x040fe20004800000 */
[----:B------:R-:W-:Y:S01]  /*3a50*/  IMAD R5, R5, UR5, RZ ;  /* 0x0000000505057c24 */ /* 0x000fe2000f8e02ff */
[----:B------:R-:W-:Y:S01]  /*3a60*/  SEL R11, R4, R11, !P1 ;  /* 0x0000000b040b7207 */ /* 0x000fe20004800000 */
[----:B------:R-:W-:Y:S01]  /*3a70*/  IMAD R8, R8, UR5, RZ ;  /* 0x0000000508087c24 */ /* 0x000fe2000f8e02ff */
[----:B------:R-:W-:Y:S01]  /*3a80*/  SEL R12, R4, R12, !P1 ;  /* 0x0000000c040c7207 */ /* 0x000fe20004800000 */
[----:B------:R-:W-:Y:S01]  /*3a90*/  IMAD R10, R10, UR5, RZ ;  /* 0x000000050a0a7c24 */ /* 0x000fe2000f8e02ff */
[C---:B------:R-:W-:Y:S01]  /*3aa0*/  SEL R13, R4.reuse, R13, !P1 ;  /* 0x0000000d040d7207 */ /* 0x040fe20004800000 */
        /* <DEDUP_REMOVED lines=109> */
[----:B------:R-:W-:Y:S01]  /*4180*/  LEA R188, P0, R3, UR6, 0x1 ;  /* 0x0000000603bc7c11 */ /* 0x000fe2000f8008ff */
[----:B------:R-:W-:Y:S01]  /*4190*/  IMAD R91, R91, UR5, RZ ;  /* 0x000000055b5b7c24 */ /* 0x000fe2000f8e02ff */
[C---:B------:R-:W-:Y:S01]  /*41a0*/  SEL R95, R4.reuse, R95, !P1 ;  /* 0x0000005f045f7207 */ /* 0x040fe20004800000 */
[----:B------:R-:W-:Y:S01]  /*41b0*/  IMAD R93, R93, UR5, RZ ;  /* 0x000000055d5d7c24 */ /* 0x000fe2000f8e02ff */
[----:B------:R-:W-:-:S02]  /*41c0*/  SEL R4, R4, R97, !P1 ;  /* 0x0000006104047207 */ /* 0x000fc40004800000 */
[----:B------:R-:W-:Y:S02]  /*41d0*/  CS2R R96, SRZ ;  /* 0x0000000000607805 */ /* 0x000fe4000001ff00 */
[----:B------:R-:W-:Y:S01]  /*41e0*/  LEA.HI.X.SX32 R189, R3, UR7, 0x1, P0 ;  /* 0x0000000703bd7c11 */ /* 0x000fe200080f0eff */
[----:B------:R-:W-:Y:S01]  /*41f0*/  ULDC.64 UR6, c[0x0][0x218] ;  /* 0x0000860000067ab9 */ /* 0x000fe20000000a00 */
[----:B------:R-:W-:Y:S01]  /*4200*/  IMAD R3, R9, UR5, RZ ;  /* 0x0000000509037c24 */ /* 0x000fe2000f8e02ff */
[----:B------:R-:W-:Y:S01]  /*4210*/  LEA R226, P6, R5, UR6, 0x1 ;  /* 0x0000000605e27c11 */ /* 0x000fe2000f8c08ff */
[----:B------:R-:W-:Y:S01]  /*4220*/  IMAD R225, R4, UR5, RZ ;  /* 0x0000000504e17c24 */ /* 0x000fe2000f8e02ff */
[----:B------:R-:W-:Y:S01]  /*4230*/  LEA R4, P5, R7, UR6, 0x1 ;  /* 0x0000000607047c11 */ /* 0x000fe2000f8a08ff */
[----:B------:R-:W-:Y:S01]  /*4240*/  IMAD R95, R95, UR5, RZ ;  /* 0x000000055f5f7c24 */ /* 0x000fe2000f8e02ff */
[----:B------:R-:W-:Y:S02]  /*4250*/  LEA.HI.X.SX32 R155, R5, UR7, 0x1, P6 ;  /* 0x00000007059b7c11 */ /* 0x000fe4000b0f0eff */
[----:B------:R-:W-:-:S02]  /*4260*/  CS2R R98, SRZ ;  /* 0x0000000000627805 */ /* 0x000fc4000001ff00 */
[----:B------:R-:W-:Y:S01]  /*4270*/  LEA R228, P2, R3, UR6, 0x1 ;  /* 0x0000000603e47c11 */ /* 0x000fe2000f8408ff */
[----:B------:R0:W-:Y:S01]  /*4280*/  STL [R1+0x44], R4 ;  /* 0x0000440401007387 */ /* 0x0001e20000100800 */
[----:B------:R-:W-:Y:S01]  /*4290*/  LEA R230, P4, R44, UR6, 0x1 ;  /* 0x000000062ce67c11 */ /* 0x000fe2000f8808ff */
[----:B------:R-:W-:Y:S01]  /*42a0*/  UMOV UR5, URZ ;  /* 0x0000003f00057c82 */ /* 0x000fe20008000000 */
[----:B------:R-:W-:Y:S01]  /*42b0*/  LEA R6, P3, R8, UR6, 0x1 ;  /* 0x0000000608067c11 */ /* 0x000fe2000f8608ff */
[----:B------:R-:W-:Y:S01]  /*42c0*/  UIADD3.64 UR12, UR4, UR12, URZ ;  /* 0x0000000c040c7297 */ /* 0x000fe2000fffe03f */
[----:B------:R-:W-:Y:S02]  /*42d0*/  LEA.HI.X.SX32 R227, R7, UR7, 0x1, P5 ;  /* 0x0000000707e37c11 */ /* 0x000fe4000a8f0eff */
[----:B------:R-:W-:Y:S02]  /*42e0*/  LEA.HI.X.SX32 R5, R44, UR7, 0x1, P4 ;  /* 0x000000072c057c11 */ /* 0x000fe4000a0f0eff */
[----:B------:R-:W-:-:S02]  /*42f0*/  LEA.HI.X.SX32 R7, R8, UR7, 0x1, P3 ;  /* 0x0000000708077c11 */ /* 0x000fc400098f0eff */
[C---:B0-----:R-:W-:Y:S02]  /*4300*/  LEA R4, P1, R10.reuse, UR6, 0x1 ;  /* 0x000000060a047c11 */ /* 0x041fe4000f8208ff */
[----:B------:R-:W-:Y:S02]  /*4310*/  LEA R232, P3, R45, UR6, 0x1 ;  /* 0x000000062de87c11 */ /* 0x000fe4000f8608ff */
[----:B------:R-:W-:Y:S01]  /*4320*/  LEA R9, P0, R11, UR6, 0x1 ;  /* 0x000000060b097c11 */ /* 0x000fe2000f8008ff */
[----:B------:R0:W-:Y:S01]  /*4330*/  STL [R1+0x48], R4 ;  /* 0x0000480401007387 */ /* 0x0001e20000100800 */
[----:B------:R-:W-:Y:S02]  /*4340*/  LEA.HI.X.SX32 R229, R10, UR7, 0x1, P1 ;  /* 0x000000070ae57c11 */ /* 0x000fe400088f0eff */
[----:B------:R-:W-:Y:S02]  /*4350*/  LEA.HI.X.SX32 R8, R45, UR7, 0x1, P3 ;  /* 0x000000072d087c11 */ /* 0x000fe400098f0eff */
[----:B------:R-:W-:-:S02]  /*4360*/  CS2R R44, SRZ ;  /* 0x00000000002c7805 */ /* 0x000fc4000001ff00 */
[----:B------:R-:W-:Y:S02]  /*4370*/  LEA.HI.X.SX32 R10, R11, UR7, 0x1, P0 ;  /* 0x000000070b0a7c11 */ /* 0x000fe400080f0eff */
[----:B------:R-:W-:Y:S02]  /*4380*/  LEA R234, P0, R46, UR6, 0x1 ;  /* 0x000000062eea7c11 */ /* 0x000fe4000f8008ff */
[----:B------:R-:W-:Y:S02]  /*4390*/  LEA R12, P5, R14, UR6, 0x1 ;  /* 0x000000060e0c7c11 */ /* 0x000fe4000f8a08ff */
[C---:B0-----:R-:W-:Y:S02]  /*43a0*/  LEA R4, P6, R13.reuse, UR6, 0x1 ;  /* 0x000000060d047c11 */ /* 0x041fe4000f8c08ff */
[----:B------:R-:W-:Y:S02]  /*43b0*/  LEA.HI.X.SX32 R11, R46, UR7, 0x1, P0 ;  /* 0x000000072e0b7c11 */ /* 0x000fe400080f0eff */
[----:B------:R-:W-:Y:S01]  /*43c0*/  LEA.HI.X.SX32 R231, R13, UR7, 0x1, P6 ;  /* 0x000000070de77c11 */ /* 0x000fe2000b0f0eff */
[----:B------:R0:W-:Y:S01]  /*43d0*/  STL [R1+0x4c], R4 ;  /* 0x00004c0401007387 */ /* 0x0001e20000100800 */
[----:B------:R-:W-:-:S02]  /*43e0*/  LEA.HI.X.SX32 R13, R14, UR7, 0x1, P5 ;  /* 0x000000070e0d7c11 */ /* 0x000fc4000a8f0eff */
[C---:B------:R-:W-:Y:S02]  /*43f0*/  LEA R236, P5, R48.reuse, UR6, 0x1 ;  /* 0x0000000630ec7c11 */ /* 0x040fe4000f8a08ff */
[----:B------:R-:W-:Y:S02]  /*4400*/  LEA R15, P1, R17, UR6, 0x1 ;  /* 0x00000006110f7c11 */ /* 0x000fe4000f8208ff */
[----:B------:R-:W-:Y:S02]  /*4410*/  LEA.HI.X.SX32 R14, R48, UR7, 0x1, P5 ;  /* 0x00000007300e7c11 */ /* 0x000fe4000a8f0eff */
[----:B------:R-:W-:Y:S02]  /*4420*/  LEA R18, P6, R20, UR6, 0x1 ;  /* 0x0000000614127c11 */ /* 0x000fe4000f8c08ff */
[----:B0-----:R-:W-:Y:S02]  /*4430*/  LEA.HI.X.SX32 R4, R3, UR7, 0x1, P2 ;  /* 0x0000000703047c11 */ /* 0x001fe400090f0eff */
[----:B------:R-:W-:-:S02]  /*4440*/  LEA R3, P2, R16, UR6, 0x1 ;  /* 0x0000000610037c11 */ /* 0x000fc4000f8408ff */
[----:B------:R-:W-:Y:S02]  /*4450*/  LOP3.LUT R190, R2, 0x20, RZ, 0x3c, !PT ;  /* 0x0000002002be7812 */ /* 0x000fe400078e3cff */
[----:B------:R-:W-:Y:S01]  /*4460*/  LEA.HI.X.SX32 R233, R16, UR7, 0x1, P2 ;  /* 0x0000000710e97c11 */ /* 0x000fe200090f0eff */
[----:B------:R0:W-:Y:S01]  /*4470*/  STL [R1+0x50], R3 ;  /* 0x0000500301007387 */ /* 0x0001e20000100800 */
[----:B------:R-:W-:Y:S02]  /*4480*/  LEA.HI.X.SX32 R16, R17, UR7, 0x1, P1 ;  /* 0x0000000711107c11 */ /* 0x000fe400088f0eff */
[C---:B------:R-:W-:Y:S02]  /*4490*/  LEA R238, P1, R24.reuse, UR6, 0x1 ;  /* 0x0000000618ee7c11 */ /* 0x040fe4000f8208ff */
[----:B------:R-:W-:Y:S02]  /*44a0*/  LEA R21, P2, R23, UR6, 0x1 ;  /* 0x0000000617157c11 */ /* 0x000fe4000f8408ff */
[----:B------:R-:W-:-:S02]  /*44b0*/  LEA.HI.X.SX32 R17, R24, UR7, 0x1, P1 ;  /* 0x0000000718117c11 */ /* 0x000fc400088f0eff */
[C---:B------:R-:W-:Y:S02]  /*44c0*/  LOP3.LUT R187, R2.reuse, 0x40, RZ, 0x3c, !PT ;  /* 0x0000004002bb7812 */ /* 0x040fe400078e3cff */
[C---:B0-----:R-:W-:Y:S02]  /*44d0*/  LEA R3, P4, R19.reuse, UR6, 0x1 ;  /* 0x0000000613037c11 */ /* 0x041fe4000f8808ff */
[----:B------:R-:W-:Y:S02]  /*44e0*/  LOP3.LUT R186, R2, 0x60, RZ, 0x3c, !PT ;  /* 0x0000006002ba7812 */ /* 0x000fe400078e3cff */
[----:B------:R-:W-:Y:S01]  /*44f0*/  LEA.HI.X.SX32 R235, R19, UR7, 0x1, P4 ;  /* 0x0000000713eb7c11 */ /* 0x000fe2000a0f0eff */
[----:B------:R0:W-:Y:S01]  /*4500*/  STL [R1+0x54], R3 ;  /* 0x0000540301007387 */ /* 0x0001e20000100800 */
[----:B------:R-:W-:Y:S02]  /*4510*/  LEA.HI.X.SX32 R19, R20, UR7, 0x1, P6 ;  /* 0x0000000714137c11 */ /* 0x000fe4000b0f0eff */
[----:B------:R-:W-:-:S02]  /*4520*/  LEA R240, P6, R27, UR6, 0x1 ;  /* 0x000000061bf07c11 */ /* 0x000fc4000f8c08ff */
[C---:B------:R-:W-:Y:S02]  /*4530*/  LEA R152, P4, R26.reuse, UR6, 0x1 ;  /* 0x000000061a987c11 */ /* 0x040fe4000f8808ff */
[----:B------:R-:W-:Y:S02]  /*4540*/  LEA.HI.X.SX32 R20, R27, UR7, 0x1, P6 ;  /* 0x000000071b147c11 */ /* 0x000fe4000b0f0eff */
[----:B------:R-:W-:Y:S02]  /*4550*/  LEA.HI.X.SX32 R153, R26, UR7, 0x1, P4 ;  /* 0x000000071a997c11 */ /* 0x000fe4000a0f0eff */
[----:B------:R-:W-:Y:S02]  /*4560*/  CS2R R26, SRZ ;  /* 0x00000000001a7805 */ /* 0x000fe4000001ff00 */
[----:B0-----:R-:W-:Y:S02]  /*4570*/  LEA R3, P3, R22, UR6, 0x1 ;  /* 0x0000000616037c11 */ /* 0x001fe4000f8608ff */
[----:B------:R-:W-:-:S02]  /*4580*/  LEA R244, P4, R33, UR6, 0x1 ;  /* 0x0000000621f47c11 */ /* 0x000fc4000f8808ff */
[----:B------:R-:W-:Y:S01]  /*4590*/  LEA.HI.X.SX32 R237, R22, UR7, 0x1, P3 ;  /* 0x0000000716ed7c11 */ /* 0x000fe200098f0eff */
[----:B------:R0:W-:Y:S01]  /*45a0*/  STL [R1+0x58], R3 ;  /* 0x0000580301007387 */ /* 0x0001e20000100800 */
[----:B------:R-:W-:Y:S02]  /*45b0*/  LEA.HI.X.SX32 R22, R23, UR7, 0x1, P2 ;  /* 0x0000000717167c11 */ /* 0x000fe400090f0eff */
[C---:B------:R-:W-:Y:S02]  /*45c0*/  LEA R242, P2, R30.reuse, UR6, 0x1 ;  /* 0x000000061ef27c11 */ /* 0x040fe4000f8408ff */
[----:B------:R-:W-:Y:S02]  /*45d0*/  LEA R182, P3, R29, UR6, 0x1 ;  /* 0x000000061db67c11 */ /* 0x000fe4000f8608ff */
[----:B------:R-:W-:Y:S02]  /*45e0*/  LEA.HI.X.SX32 R23, R30, UR7, 0x1, P2 ;  /* 0x000000071e177c11 */ /* 0x000fe400090f0eff */
[----:B------:R-:W-:-:S02]  /*45f0*/  LEA.HI.X.SX32 R154, R33, UR7, 0x1, P4 ;  /* 0x00000007219a7c11 */ /* 0x000fc4000a0f0eff */
[----:B0-----:R-:W-:Y:S02]  /*4600*/  LEA R3, P0, R25, UR6, 0x1 ;  /* 0x0000000619037c11 */ /* 0x001fe4000f8008ff */
[----:B------:R-:W-:Y:S02]  /*4610*/  LEA.HI.X.SX32 R183, R29, UR7, 0x1, P3 ;  /* 0x000000071db77c11 */ /* 0x000fe400098f0eff */
[----:B------:R-:W-:Y:S01]  /*4620*/  LEA.HI.X.SX32 R239, R25, UR7, 0x1, P0 ;  /* 0x0000000719ef7c11 */ /* 0x000fe200080f0eff */
[----:B------:R0:W-:Y:S01]  /*4630*/  STL [R1+0x5c], R3 ;  /* 0x00005c0301007387 */ /* 0x0001e20000100800 */
[----:B------:R-:W-:Y:S02]  /*4640*/  LEA R246, P3, R36, UR6, 0x1 ;  /* 0x0000000624f67c11 */ /* 0x000fe4000f8608ff */
[----:B------:R-:W-:Y:S02]  /*4650*/  CS2R R24, SRZ ;  /* 0x0000000000187805 */ /* 0x000fe4000001ff00 */
[----:B------:R-:W-:-:S02]  /*4660*/  LEA R157, P0, R32, UR6, 0x1 ;  /* 0x00000006209d7c11 */ /* 0x000fc4000f8008ff */
[----:B------:R-:W-:Y:S02]  /*4670*/  LEA.HI.X.SX32 R156, R36, UR7, 0x1, P3 ;  /* 0x00000007249c7c11 */ /* 0x000fe400098f0eff */
[----:B------:R-:W-:Y:S02]  /*4680*/  LEA.HI.X.SX32 R158, R32, UR7, 0x1, P0 ;  /* 0x00000007209e7c11 */ /* 0x000fe400080f0eff */
[----:B------:R-:W-:Y:S02]  /*4690*/  CS2R R32, SRZ ;  /* 0x0000000000207805 */ /* 0x000fe4000001ff00 */
[C---:B------:R-:W-:Y:S02]  /*46a0*/  LEA R248, P0, R39.reuse, UR6, 0x1 ;  /* 0x0000000627f87c11 */ /* 0x040fe4000f8008ff */
[----:B0-----:R-:W-:Y:S02]  /*46b0*/  LEA R3, P5, R28, UR6, 0x1 ;  /* 0x000000061c037c11 */ /* 0x001fe4000f8a08ff */
[----:B------:R-:W-:-:S02]  /*46c0*/  LEA.HI.X.SX32 R159, R39, UR7, 0x1, P0 ;  /* 0x00000007279f7c11 */ /* 0x000fc400080f0eff */
[----:B------:R-:W-:Y:S01]  /*46d0*/  LEA.HI.X.SX32 R241, R28, UR7, 0x1, P5 ;  /* 0x000000071cf17c11 */ /* 0x000fe2000a8f0eff */
[----:B------:R0:W-:Y:S01]  /*46e0*/  STL [R1+0x60], R3 ;  /* 0x0000600301007387 */ /* 0x0001e20000100800 */
[C---:B------:R-:W-:Y:S02]  /*46f0*/  LEA R160, P5, R35.reuse, UR6, 0x1 ;  /* 0x0000000623a07c11 */ /* 0x040fe4000f8a08ff */
[----:B------:R-:W-:Y:S02]  /*4700*/  CS2R R28, SRZ ;  /* 0x00000000001c7805 */ /* 0x000fe4000001ff00 */
[----:B------:R-:W-:Y:S02]  /*4710*/  LEA.HI.X.SX32 R161, R35, UR7, 0x1, P5 ;  /* 0x0000000723a17c11 */ /* 0x000fe4000a8f0eff */
[----:B------:R-:W-:Y:S02]  /*4720*/  LEA R250, P5, R42, UR6, 0x1 ;  /* 0x000000062afa7c11 */ /* 0x000fe4000f8a08ff */
[----:B0-----:R-:W-:-:S02]  /*4730*/  LEA R3, P1, R31, UR6, 0x1 ;  /* 0x000000061f037c11 */ /* 0x001fc4000f8208ff */
[----:B------:R-:W-:Y:S02]  /*4740*/  LEA.HI.X.SX32 R162, R42, UR7, 0x1, P5 ;  /* 0x000000072aa27c11 */ /* 0x000fe4000a8f0eff */
[----:B------:R-:W-:Y:S01]  /*4750*/  LEA.HI.X.SX32 R243, R31, UR7, 0x1, P1 ;  /* 0x000000071ff37c11 */ /* 0x000fe200088f0eff */
[----:B------:R0:W-:Y:S01]  /*4760*/  STL [R1+0x64], R3 ;  /* 0x0000640301007387 */ /* 0x0001e20000100800 */
[C---:B------:R-:W-:Y:S02]  /*4770*/  LEA R163, P1, R38.reuse, UR6, 0x1 ;  /* 0x0000000626a37c11 */ /* 0x040fe4000f8208ff */
[----:B------:R-:W-:Y:S02]  /*4780*/  CS2R R30, SRZ ;  /* 0x00000000001e7805 */ /* 0x000fe4000001ff00 */
[----:B------:R-:W-:Y:S02]  /*4790*/  LEA.HI.X.SX32 R164, R38, UR7, 0x1, P1 ;  /* 0x0000000726a47c11 */ /* 0x000fe400088f0eff */
[----:B------:R-:W-:-:S02]  /*47a0*/  CS2R R38, SRZ ;  /* 0x0000000000267805 */ /* 0x000fc4000001ff00 */
[----:B------:R-:W-:Y:S02]  /*47b0*/  LEA R252, P1, R49, UR6, 0x1 ;  /* 0x0000000631fc7c11 */ /* 0x000fe4000f8208ff */
[----:B0-----:R-:W-:-:S04]  /*47c0*/  LEA R3, P6, R34, UR6, 0x1 ;  /* 0x0000000622037c11 */ /* 0x001fc8000f8c08ff */
[----:B------:R-:W-:Y:S01]  /*47d0*/  LEA.HI.X.SX32 R245, R34, UR7, 0x1, P6 ;  /* 0x0000000722f57c11 */ /* 0x000fe2000b0f0eff */
[----:B------:R0:W-:Y:S01]  /*47e0*/  STL [R1+0x68], R3 ;  /* 0x0000680301007387 */ /* 0x0001e20000100800 */
[C---:B------:R-:W-:Y:S02]  /*47f0*/  LEA R166, P6, R41.reuse, UR6, 0x1 ;  /* 0x0000000629a67c11 */ /* 0x040fe4000f8c08ff */
[----:B------:R-:W-:Y:S02]  /*4800*/  CS2R R34, SRZ ;  /* 0x0000000000227805 */ /* 0x000fe4000001ff00 */
[----:B------:R-:W-:Y:S02]  /*4810*/  LEA.HI.X.SX32 R167, R41, UR7, 0x1, P6 ;  /* 0x0000000729a77c11 */ /* 0x000fe4000b0f0eff */
[----:B------:R-:W-:Y:S02]  /*4820*/  LEA R165, P6, R55, UR6, 0x1 ;  /* 0x0000000637a57c11 */ /* 0x000fe4000f8c08ff */
[----:B0-----:R-:W-:-:S04]  /*4830*/  LEA R3, P2, R37, UR6, 0x1 ;  /* 0x0000000625037c11 */ /* 0x001fc8000f8408ff */
[----:B------:R-:W-:Y:S01]  /*4840*/  LEA.HI.X.SX32 R247, R37, UR7, 0x1, P2 ;  /* 0x0000000725f77c11 */ /* 0x000fe200090f0eff */
[----:B------:R0:W-:Y:S01]  /*4850*/  STL [R1+0x6c], R3 ;  /* 0x00006c0301007387 */ /* 0x0001e20000100800 */
[C---:B------:R-:W-:Y:S02]  /*4860*/  LEA R169, P2, R47.reuse, UR6, 0x1 ;  /* 0x000000062fa97c11 */ /* 0x040fe4000f8408ff */
[----:B------:R-:W-:Y:S02]  /*4870*/  CS2R R36, SRZ ;  /* 0x0000000000247805 */ /* 0x000fe4000001ff00 */
[----:B------:R-:W-:Y:S02]  /*4880*/  LEA.HI.X.SX32 R170, R47, UR7, 0x1, P2 ;  /* 0x000000072faa7c11 */ /* 0x000fe400090f0eff */
[----:B------:R-:W-:Y:S02]  /*4890*/  CS2R R46, SRZ ;  /* 0x00000000002e7805 */ /* 0x000fe4000001ff00 */
        /* <DEDUP_REMOVED lines=14> */
[----:B0-----:R-:W-:-:S05]  /*4980*/  LEA R3, P0, R51, UR6, 0x1 ;  /* 0x0000000633037c11 */ /* 0x001fca000f8008ff */
[----:B------:R0:W-:Y:S04]  /*4990*/  STL [R1+0x78], R3 ;  /* 0x0000780301007387 */ /* 0x0001e80000100800 */
[----:B------:R1:W-:Y:S01]  /*49a0*/  STL [R1+0x4], R165 ;  /* 0x000004a501007387 */ /* 0x0003e20000100800 */
[----:B0-----:R-:W-:Y:S02]  /*49b0*/  LEA R3, P5, R57, UR6, 0x1 ;  /* 0x0000000639037c11 */ /* 0x001fe4000f8a08ff */
[----:B-1----:R-:W-:-:S03]  /*49c0*/  LEA.HI.X.SX32 R165, R49, UR7, 0x1, P1 ;  /* 0x0000000731a57c11 */ /* 0x002fc600088f0eff */
[----:B------:R0:W-:Y:S01]  /*49d0*/  STL [R1+0x7c], R3 ;  /* 0x00007c0301007387 */ /* 0x0001e20000100800 */
[----:B------:R-:W-:Y:S02]  /*49e0*/  LEA R168, P1, R63, UR6, 0x1 ;  /* 0x000000063fa87c11 */ /* 0x000fe4000f8208ff */
[----:B------:R-:W-:Y:S02]  /*49f0*/  CS2R R48, SRZ ;  /* 0x0000000000307805 */ /* 0x000fe4000001ff00 */
[----:B0-----:R-:W-:-:S05]  /*4a00*/  LEA R3, P2, R61, UR6, 0x1 ;  /* 0x000000063d037c11 */ /* 0x001fca000f8408ff */
[----:B------:R0:W-:Y:S04]  /*4a10*/  STL [R1+0xc], R3 ;  /* 0x00000c0301007387 */ /* 0x0001e80000100800 */
[----:B------:R1:W-:Y:S01]  /*4a20*/  STL [R1+0x80], R168 ;  /* 0x000080a801007387 */ /* 0x0003e20000100800 */
[----:B0-----:R-:W-:Y:S02]  /*4a30*/  LEA.HI.X.SX32 R3, R51, UR7, 0x1, P0 ;  /* 0x0000000733037c11 */ /* 0x001fe400080f0eff */
[----:B------:R-:W-:Y:S02]  /*4a40*/  CS2R R50, SRZ ;  /* 0x0000000000327805 */ /* 0x000fe4000001ff00 */
[----:B------:R-:W-:Y:S02]  /*4a50*/  LEA R216, P0, R65, UR6, 0x1 ;  /* 0x0000000641d87c11 */ /* 0x000fe4000f8008ff */
[----:B-1----:R-:W-:Y:S01]  /*4a60*/  LEA.HI.X.SX32 R168, R55, UR7, 0x1, P6 ;  /* 0x0000000737a87c11 */ /* 0x002fe2000b0f0eff */
[----:B------:R0:W-:Y:S01]  /*4a70*/  STL [R1], R3 ;  /* 0x0000000301007387 */ /* 0x0001e20000100800 */
[----:B------:R-:W-:-:S02]  /*4a80*/  LEA R171, P6, R69, UR6, 0x1 ;  /* 0x0000000645ab7c11 */ /* 0x000fc4000f8c08ff */
[----:B------:R-:W-:Y:S02]  /*4a90*/  CS2R R54, SRZ ;  /* 0x0000000000367805 */ /* 0x000fe4000001ff00 */
[----:B------:R-:W-:Y:S02]  /*4aa0*/  LEA.HI.X.SX32 R177, R65, UR7, 0x1, P0 ;  /* 0x0000000741b17c11 */ /* 0x000fe400080f0eff */
        /* <DEDUP_REMOVED lines=8> */
[----:B------:R0:W-:Y:S01]  /*4b30*/  STL [R1+0x8], R3 ;  /* 0x0000080301007387 */ /* 0x0001e20000100800 */
        /* <DEDUP_REMOVED lines=16> */
[----:B0-----:R-:W-:-:S04]  /*4c40*/  LEA R3, P0, R79, UR6, 0x1 ;  /* 0x000000064f037c11 */ /* 0x001fc8000f8008ff */
[----:B------:R-:W-:Y:S01]  /*4c50*/  LEA.HI.X.SX32 R219, R79, UR7, 0x1, P0 ;  /* 0x000000074fdb7c11 */ /* 0x000fe200080f0eff */
[----:B------:R0:W-:Y:S01]  /*4c60*/  STL [R1+0x24], R3 ;  /* 0x0000240301007387 */ /* 0x0001e20000100800 */
[----:B------:R-:W-:Y:S02]  /*4c70*/  LEA R180, P0, R93, UR6, 0x1 ;  /* 0x000000065db47c11 */ /* 0x000fe4000f8008ff */
[----:B------:R-:W-:Y:S01]  /*4c80*/  CS2R R78, SRZ ;  /* 0x00000000004e7805 */ /* 0x000fe2000001ff00 */
[----:B------:R1:W-:Y:S01]  /*4c90*/  STL [R1+0x8c], R176 ;  /* 0x00008cb001007387 */ /* 0x0003e20000100800 */
[----:B0-----:R-:W-:Y:S02]  /*4ca0*/  LEA.HI.X.SX32 R3, R69, UR7, 0x1, P6 ;  /* 0x0000000745037c11 */ /* 0x001fe4000b0f0eff */
[----:B------:R-:W-:Y:S02]  /*4cb0*/  CS2R R68, SRZ ;  /* 0x0000000000447805 */ /* 0x000fe4000001ff00 */
[----:B------:R-:W-:-:S02]  /*4cc0*/  LEA R220, P6, R83, UR6, 0x1 ;  /* 0x0000000653dc7c11 */ /* 0x000fc4000f8c08ff */
[----:B-1----:R-:W-:Y:S01]  /*4cd0*/  LEA.HI.X.SX32 R176, R73, UR7, 0x1, P3 ;  /* 0x0000000749b07c11 */ /* 0x002fe200098f0eff */
[----:B------:R0:W-:Y:S01]  /*4ce0*/  STL [R1+0x18], R3 ;  /* 0x0000180301007387 */ /* 0x0001e20000100800 */
[----:B------:R-:W-:Y:S02]  /*4cf0*/  LEA R179, P3, R87, UR6, 0x1 ;  /* 0x0000000657b37c11 */ /* 0x000fe4000f8608ff */
[----:B------:R-:W-:Y:S02]  /*4d00*/  CS2R R72, SRZ ;  /* 0x0000000000487805 */ /* 0x000fe4000001ff00 */
[----:B0-----:R-:W-:-:S04]  /*4d10*/  LEA R3, P5, R85, UR6, 0x1 ;  /* 0x0000000655037c11 */ /* 0x001fc8000f8a08ff */
[----:B------:R-:W-:Y:S01]  /*4d20*/  LEA.HI.X.SX32 R221, R85, UR7, 0x1, P5 ;  /* 0x0000000755dd7c11 */ /* 0x000fe2000a8f0eff */
[----:B------:R0:W-:Y:S01]  /*4d30*/  STL [R1+0x2c], R3 ;  /* 0x00002c0301007387 */ /* 0x0001e20000100800 */
[----:B------:R-:W-:-:S03]  /*4d40*/  CS2R R84, SRZ ;  /* 0x0000000000547805 */ /* 0x000fc6000001ff00 */
[----:B------:R1:W-:Y:S01]  /*4d50*/  STL [R1+0x90], R179 ;  /* 0x000090b301007387 */ /* 0x0003e20000100800 */
[----:B0-----:R-:W-:Y:S02]  /*4d60*/  LEA.HI.X.SX32 R3, R75, UR7, 0x1, P2 ;  /* 0x000000074b037c11 */ /* 0x001fe400090f0eff */
[----:B------:R-:W-:Y:S02]  /*4d70*/  CS2R R74, SRZ ;  /* 0x00000000004a7805 */ /* 0x000fe4000001ff00 */
[----:B------:R-:W-:Y:S02]  /*4d80*/  LEA R222, P2, R89, UR6, 0x1 ;  /* 0x0000000659de7c11 */ /* 0x000fe4000f8408ff */
[----:B-1----:R-:W-:Y:S01]  /*4d90*/  LEA.HI.X.SX32 R179, R77, UR7, 0x1, P1 ;  /* 0x000000074db37c11 */ /* 0x002fe200088f0eff */
[----:B------:R0:W-:Y:S01]  /*4da0*/  STL [R1+0x20], R3 ;  /* 0x0000200301007387 */ /* 0x0001e20000100800 */
[----:B------:R-:W-:Y:S02]  /*4db0*/  LEA.HI.X.SX32 R214, R89, UR7, 0x1, P2 ;  /* 0x0000000759d67c11 */ /* 0x000fe400090f0eff */
[----:B------:R-:W-:-:S02]  /*4dc0*/  CS2R R76, SRZ ;  /* 0x00000000004c7805 */ /* 0x000fc4000001ff00 */
[----:B------:R-:W-:Y:S02]  /*4dd0*/  CS2R R88, SRZ ;  /* 0x0000000000587805 */ /* 0x000fe4000001ff00 */
[----:B0-----:R-:W-:-:S04]  /*4de0*/  LEA R3, P1, R91, UR6, 0x1 ;  /* 0x000000065b037c11 */ /* 0x001fc8000f8208ff */
[----:B------:R-:W-:Y:S01]  /*4df0*/  LEA.HI.X.SX32 R223, R91, UR7, 0x1, P1 ;  /* 0x000000075bdf7c11 */ /* 0x000fe200088f0eff */
[----:B------:R0:W-:Y:S01]  /*4e00*/  STL [R1+0x34], R3 ;  /* 0x0000340301007387 */ /* 0x0001e20000100800 */
[----:B------:R-:W-:-:S03]  /*4e10*/  CS2R R90, SRZ ;  /* 0x00000000005a7805 */ /* 0x000fc6000001ff00 */
[----:B------:R1:W-:Y:S04]  /*4e20*/  STL [R1+0x94], R180 ;  /* 0x000094b401007387 */ /* 0x0003e80000100800 */
[----:B------:R2:W-:Y:S01]  /*4e30*/  STL [R1+0x28], R185 ;  /* 0x000028b901007387 */ /* 0x0005e20000100800 */
[----:B0-----:R-:W-:Y:S02]  /*4e40*/  LEA R3, P4, R95, UR6, 0x1 ;  /* 0x000000065f037c11 */ /* 0x001fe4000f8808ff */
[----:B-1----:R-:W-:-:S03]  /*4e50*/  LEA.HI.X.SX32 R180, R83, UR7, 0x1, P6 ;  /* 0x0000000753b47c11 */ /* 0x002fc6000b0f0eff */
[----:B------:R0:W-:Y:S01]  /*4e60*/  STL [R1+0x3c], R3 ;  /* 0x00003c0301007387 */ /* 0x0001e20000100800 */
[----:B------:R-:W-:Y:S02]  /*4e70*/  LEA.HI.X.SX32 R224, R95, UR7, 0x1, P4 ;  /* 0x000000075fe07c11 */ /* 0x000fe4000a0f0eff */
[----:B------:R-:W-:Y:S02]  /*4e80*/  CS2R R82, SRZ ;  /* 0x0000000000527805 */ /* 0x000fe4000001ff00 */
[C---:B--2---:R-:W-:Y:S01]  /*4e90*/  LEA R185, P6, R225.reuse, UR6, 0x1 ;  /* 0x00000006e1b97c11 */ /* 0x044fe2000f8c08ff */
[----:B------:R-:W-:Y:S01]  /*4ea0*/  USHF.R.U32.HI UR6, URZ, 0x4, UR8 ;  /* 0x000000043f067899 */ /* 0x000fe20008011608 */
[----:B------:R-:W-:Y:S02]  /*4eb0*/  CS2R R94, SRZ ;  /* 0x00000000005e7805 */ /* 0x000fe4000001ff00 */
[----:B------:R-:W-:Y:S01]  /*4ec0*/  LEA.HI.X.SX32 R225, R225, UR7, 0x1, P6 ;  /* 0x00000007e1e17c11 */ /* 0x000fe2000b0f0eff */
[----:B------:R1:W-:Y:S01]  /*4ed0*/  STL [R1+0x40], R185 ;  /* 0x000040b901007387 */ /* 0x0003e20000100800 */
[----:B------:R-:W-:Y:S01]  /*4ee0*/  USGXT.U32 UR6, UR6, 0xe ;  /* 0x0000000e0606789a */ /* 0x000fe20008000000 */
[----:B0-----:R-:W-:-:S02]  /*4ef0*/  LEA.HI.X.SX32 R3, R87, UR7, 0x1, P3 ;  /* 0x0000000757037c11 */ /* 0x001fc400098f0eff */
[----:B------:R-:W-:-:S03]  /*4f00*/  CS2R R86, SRZ ;  /* 0x0000000000567805 */ /* 0x000fc6000001ff00 */
[----:B------:R0:W-:Y:S01]  /*4f10*/  STL [R1+0x30], R3 ;  /* 0x0000300301007387 */ /* 0x0001e20000100800 */
[----:B-1----:R-:W1:Y:S01]  /*4f20*/  LDC R185, c[0x0][0x23c] ;  /* 0x00008f00ffb97b82 */ /* 0x002e620000000800 */
[----:B0-----:R-:W-:Y:S02]  /*4f30*/  LEA.HI.X.SX32 R3, R93, UR7, 0x1, P0 ;  /* 0x000000075d037c11 */ /* 0x001fe400080f0eff */
[----:B------:R-:W-:Y:S01]  /*4f40*/  CS2R R92, SRZ ;  /* 0x00000000005c7805 */ /* 0x000fe2000001ff00 */
[----:B------:R-:W-:Y:S02]  /*4f50*/  UMOV UR7, URZ ;  /* 0x0000003f00077c82 */ /* 0x000fe40008000000 */
[----:B------:R-:W-:Y:S01]  /*4f60*/  UIADD3.64 UR14, UR6, -UR14, URZ ;  /* 0x8000000e060e7297 */ /* 0x000fe2000fffe03f */
[----:B------:R0:W-:Y:S04]  /*4f70*/  STL [R1+0x38], R3 ;  /* 0x0000380301007387 */ /* 0x0001e80000100800 */
[----:B------:R2:W-:Y:S04]  /*4f80*/  STL [R1+0xa8], R192 ;  /* 0x0000a8c001007387 */ /* 0x0005e80000100800 */
[----:B------:R-:W-:Y:S01]  /*4f90*/  STL [R1+0xa4], R193 ;  /* 0x0000a4c101007387 */ /* 0x000fe20000100800 */
[----:B0-----:R-:W-:Y:S01]  /*4fa0*/  LOP3.LUT R3, R0, 0x14, RZ, 0xfc, !PT ;  /* 0x0000001400037812 */ /* 0x001fe200078efcff */
[----:B-1----:R-:W-:-:S02]  /*4fb0*/  IMAD.SHL.U32 R184, R185, 0x20, RZ ;  /* 0x00000020b9b87824 */ /* 0x002fc400078e00ff */
[----:B------:R-:W-:Y:S02]  /*4fc0*/  IMAD R185, R191, R185, RZ ;  /* 0x000000b9bfb97224 */ /* 0x000fe400078e02ff */
[-C--:B------:R-:W-:Y:S01]  /*4fd0*/  IMAD R191, R133, R143.reuse, RZ ;  /* 0x0000008f85bf7224 */ /* 0x080fe200078e02ff */
[----:B------:R-:W-:Y:S01]  /*4fe0*/  CS2R R132, SRZ ;  /* 0x0000000000847805 */ /* 0x000fe2000001ff00 */
[-C--:B--2---:R-:W-:Y:S02]  /*4ff0*/  IMAD R192, R3, R143.reuse, RZ ;  /* 0x0000008f03c07224 */ /* 0x084fe400078e02ff */
[-C--:B------:R-:W-:Y:S01]  /*5000*/  IMAD R3, R135, R143.reuse, RZ ;  /* 0x0000008f87037224 */ /* 0x080fe200078e02ff */
[----:B------:R0:W-:Y:S01]  /*5010*/  STL [R1+0xa0], R191 ;  /* 0x0000a0bf01007387 */ /* 0x0001e20000100800 */
[-C--:B------:R-:W-:Y:S01]  /*5020*/  IMAD R3, R138, R143.reuse, RZ ;  /* 0x0000008f8a037224 */ /* 0x080fe200078e02ff */
[----:B------:R-:W-:Y:S01]  /*5030*/  CS2R R134, SRZ ;  /* 0x0000000000867805 */ /* 0x000fe2000001ff00 */
[----:B------:R-:W-:-:S02]  /*5040*/  IMAD R3, R141, R143, RZ ;  /* 0x0000008f8d037224 */ /* 0x000fc400078e02ff */
[-C--:B------:R-:W-:Y:S01]  /*5050*/  IMAD R3, R0, R143.reuse, RZ ;  /* 0x0000008f00037224 */ /* 0x080fe200078e02ff */
[----:B------:R-:W-:Y:S01]  /*5060*/  SHF.R.S32.HI R3, RZ, 0x1f, R185 ;  /* 0x0000001fff037819 */ /* 0x000fe200000114b9 */
[-C--:B------:R-:W-:Y:S02]  /*5070*/  IMAD R192, R137, R143.reuse, RZ ;  /* 0x0000008f89c07224 */ /* 0x080fe400078e02ff */
[-C--:B------:R-:W-:Y:S01]  /*5080*/  IMAD R192, R140, R143.reuse, RZ ;  /* 0x0000008f8cc07224 */ /* 0x080fe200078e02ff */
[C---:B------:R-:W-:Y:S01]  /*5090*/  SHF.L.U64.HI R3, R185.reuse, 0x1, R3 ;  /* 0x00000001b9037819 */ /* 0x040fe20000010203 */
[-C--:B0-----:R-:W-:Y:S01]  /*50a0*/  IMAD R191, R136, R143.reuse, RZ ;  /* 0x0000008f88bf7224 */ /* 0x081fe200078e02ff */
[----:B------:R-:W-:Y:S01]  /*50b0*/  CS2R R136, SRZ ;  /* 0x0000000000887805 */ /* 0x000fe2000001ff00 */
[----:B------:R-:W-:Y:S01]  /*50c0*/  IMAD.SHL.U32 R185, R185, 0x2, RZ ;  /* 0x00000002b9b97824 */ /* 0x000fe200078e00ff */
[----:B------:R-:W-:Y:S02]  /*50d0*/  CS2R R140, SRZ ;  /* 0x00000000008c7805 */ /* 0x000fe4000001ff00 */
[----:B------:R0:W-:Y:S02]  /*50e0*/  STL [R1+0x9c], R191 ;  /* 0x00009cbf01007387 */ /* 0x0001e40000100800 */
[----:B0-----:R-:W-:Y:S01]  /*50f0*/  IMAD R191, R139, R143, RZ ;  /* 0x0000008f8bbf7224 */ /* 0x001fe200078e02ff */
[----:B------:R-:W-:-:S04]  /*5100*/  CS2R R138, SRZ ;  /* 0x00000000008a7805 */ /* 0x000fc8000001ff00 */
[----:B------:R0:W-:Y:S02]  /*5110*/  STL [R1+0x98], R191 ;  /* 0x000098bf01007387 */ /* 0x0001e40000100800 */
[----:B0-----:R-:W-:Y:S01]  /*5120*/  IMAD R191, R142, R143, RZ ;  /* 0x0000008f8ebf7224 */ /* 0x001fe200078e02ff */
[----:B------:R-:W-:-:S07]  /*5130*/  CS2R R142, SRZ ;  /* 0x00000000008e7805 */ /* 0x000fce000001ff00 */
.L_x_1:
[----:B------:R-:W2:Y:S01]  /*5140*/  LDL R184, [R1+0x9c] ;  /* 0x00009c0001b87983 */ /* 0x000ea20000100800 */
[----:B------:R-:W0:Y:S03]  /*5150*/  LDC R186, c[0x0][0x238] ;  /* 0x00008e00ffba7b82 */ /* 0x000e260000000800 */
[----:B------:R1:W-:Y:S04]  /*5160*/  STL [R1+0xb4], R181 ;  /* 0x0000b4b501007387 */ /* 0x0003e80000100800 */
[----:B------:R-:W3:Y:S04]  /*5170*/  LDL R191, [R1+0xa4] ;  /* 0x0000a40001bf7983 */ /* 0x000ee80000100800 */
[----:B-1----:R-:W4:Y:S01]  /*5180*/  LDL R181, [R1+0x98] ;  /* 0x0000980001b57983 */ /* 0x002f220000100800 */
[----:B------:R-:W-:-:S02]  /*5190*/  ISETP.GE.AND P0, PT, R0, UR16, PT ;  /* 0x0000001000007c0c */ /* 0x000fc4000bf06270 */
[----:B------:R-:W-:Y:S02]  /*51a0*/  LOP3.LUT R190, R0, 0x8, RZ, 0xfc, !PT ;  /* 0x0000000800be7812 */ /* 0x000fe400078efcff */
[----:B------:R-:W-:Y:S02]  /*51b0*/  PRMT R204, RZ, 0x7610, R204 ;  /* 0x00007610ffcc7816 */ /* 0x000fe400000000cc */
[----:B------:R-:W-:Y:S01]  /*51c0*/  ISETP.GE.AND P1, PT, R190, UR16, PT ;  /* 0x00000010be007c0c */ /* 0x000fe2000bf26270 */
[----:B0-----:R-:W-:-:S04]  /*51d0*/  IMAD R186, R0, R186, RZ ;  /* 0x000000ba00ba7224 */ /* 0x001fc800078e02ff */
[----:B------:R-:W-:Y:S01]  /*51e0*/  IMAD.WIDE R186, R186, 0x2, R188 ;  /* 0x00000002baba7825 */ /* 0x000fe200078e02bc */
[----:B------:R-:W-:-:S04]  /*51f0*/  PRMT R203, RZ, 0x7610, R203 ;  /* 0x00007610ffcb7816 */ /* 0x000fc800000000cb */
[----:B------:R4:W5:Y:S01]  /*5200*/  @!P0 LDG.E.U16 R204, desc[UR10][R186.64] ;  /* 0x0000000abacc8981 */ /* 0x000962000c1e1500 */
[----:B------:R-:W-:-:S04]  /*5210*/  LOP3.LUT R190, R0, 0x10, RZ, 0xfc, !PT ;  /* 0x0000001000be7812 */ /* 0x000fc800078efcff */
[----:B------:R-:W-:Y:S02]  /*5220*/  ISETP.GE.AND P0, PT, R190, UR16, PT ;  /* 0x00000010be007c0c */ /* 0x000fe4000bf06270 */
[----:B------:R-:W-:Y:S02]  /*5230*/  PRMT R202, RZ, 0x7610, R202 ;  /* 0x00007610ffca7816 */ /* 0x000fe400000000ca */
[----:B------:R-:W-:Y:S02]  /*5240*/  LOP3.LUT R190, R0, 0x18, RZ, 0xfc, !PT ;  /* 0x0000001800be7812 */ /* 0x000fe400078efcff */
[----:B------:R-:W-:Y:S02]  /*5250*/  PRMT R201, RZ, 0x7610, R201 ;  /* 0x00007610ffc97816 */ /* 0x000fe400000000c9 */
[----:B------:R-:W-:Y:S02]  /*5260*/  PRMT R200, RZ, 0x7610, R200 ;  /* 0x00007610ffc87816 */ /* 0x000fe400000000c8 */
[----:B------:R-:W-:-:S02]  /*5270*/  PRMT R199, RZ, 0x7610, R199 ;  /* 0x00007610ffc77816 */ /* 0x000fc400000000c7 */
[----:B------:R-:W-:Y:S02]  /*5280*/  PRMT R198, RZ, 0x7610, R198 ;  /* 0x00007610ffc67816 */ /* 0x000fe400000000c6 */
[----:B------:R-:W-:Y:S02]  /*5290*/  PRMT R197, RZ, 0x7610, R197 ;  /* 0x00007610ffc57816 */ /* 0x000fe400000000c5 */
[----:B------:R-:W-:Y:S02]  /*52a0*/  PRMT R196, RZ, 0x7610, R196 ;  /* 0x00007610ffc47816 */ /* 0x000fe400000000c4 */
[----:B------:R-:W-:Y:S01]  /*52b0*/  PRMT R195, RZ, 0x7610, R195 ;  /* 0x00007610ffc37816 */ /* 0x000fe200000000c3 */
[----:B----4-:R-:W-:-:S05]  /*52c0*/  IMAD.WIDE R186, R181, 0x2, R188 ;  /* 0x00000002b5ba7825 */ /* 0x010fca00078e02bc */
[----:B------:R2:W4:Y:S02]  /*52d0*/  @!P1 LDG.E.U16 R203, desc[UR10][R186.64] ;  /* 0x0000000abacb9981 */ /* 0x000524000c1e1500 */
[----:B--2---:R-:W-:Y:S02]  /*52e0*/  IMAD.WIDE R186, R184, 0x2, R188 ;  /* 0x00000002b8ba7825 */ /* 0x004fe400078e02bc */
[----:B------:R-:W0:Y:S01]  /*52f0*/  LDC R184, c[0x0][0x238] ;  /* 0x00008e00ffb87b82 */ /* 0x000e220000000800 */
[----:B------:R-:W-:Y:S02]  /*5300*/  LOP3.LUT R181, R0, 0x2, RZ, 0xfc, !PT ;  /* 0x0000000200b57812 */ /* 0x000fe400078efcff */
[----:B------:R-:W-:Y:S01]  /*5310*/  ISETP.GE.AND P1, PT, R190, UR16, PT ;  /* 0x00000010be007c0c */ /* 0x000fe2000bf26270 */
[----:B------:R1:W2:Y:S02]  /*5320*/  @!P0 LDG.E.U16 R202, desc[UR10][R186.64] ;  /* 0x0000000abaca8981 */ /* 0x0002a4000c1e1500 */
[----:B-1----:R-:W-:-:S04]  /*5330*/  LOP3.LUT R186, R0, 0x2, RZ, 0xfc, !PT ;  /* 0x0000000200ba7812 */ /* 0x002fc800078efcff */
[----:B------:R-:W-:Y:S01]  /*5340*/  ISETP.GE.AND P0, PT, R186, UR16, PT ;  /* 0x00000010ba007c0c */ /* 0x000fe2000bf06270 */
[----:B0-----:R-:W-:Y:S02]  /*5350*/  IMAD R181, R181, R184, RZ ;  /* 0x000000b8b5b57224 */ /* 0x001fe400078e02ff */
[----:B------:R-:W0:Y:S01]  /*5360*/  LDC R184, c[0x0][0x238] ;  /* 0x00008e00ffb87b82 */ /* 0x000e220000000800 */
[----:B---3--:R-:W-:-:S05]  /*5370*/  IMAD.WIDE R186, R191, 0x2, R188 ;  /* 0x00000002bfba7825 */ /* 0x008fca00078e02bc */
[----:B------:R1:W3:Y:S02]  /*5380*/  @!P1 LDG.E.U16 R201, desc[UR10][R186.64] ;  /* 0x0000000abac99981 */ /* 0x0002e4000c1e1500 */
[----:B------:R-:W5:Y:S01]  /*5390*/  LDC R191, c[0x0][0x238] ;  /* 0x00008e00ffbf7b82 */ /* 0x000f620000000800 */
[----:B-1----:R-:W-:Y:S01]  /*53a0*/  IMAD.WIDE R186, R181, 0x2, R188 ;  /* 0x00000002b5ba7825 */ /* 0x002fe200078e02bc */
[----:B------:R-:W-:-:S04]  /*53b0*/  LOP3.LUT R181, R0, 0xa, RZ, 0xfc, !PT ;  /* 0x0000000a00b57812 */ /* 0x000fc800078efcff */
[----:B------:R1:W3:Y:S01]  /*53c0*/  @!P0 LDG.E.U16 R200, desc[UR10][R186.64] ;  /* 0x0000000abac88981 */ /* 0x0002e2000c1e1500 */
[----:B0-----:R-:W-:Y:S01]  /*53d0*/  IMAD R181, R181, R184, RZ ;  /* 0x000000b8b5b57224 */ /* 0x001fe200078e02ff */
[----:B-1----:R-:W-:-:S04]  /*53e0*/  LOP3.LUT R186, R0, 0xa, RZ, 0xfc, !PT ;  /* 0x0000000a00ba7812 */ /* 0x002fc800078efcff */
[----:B------:R-:W-:Y:S02]  /*53f0*/  ISETP.GE.AND P0, PT, R186, UR16, PT ;  /* 0x00000010ba007c0c */ /* 0x000fe4000bf06270 */
[C---:B------:R-:W-:Y:S02]  /*5400*/  LOP3.LUT R186, R0.reuse, 0x12, RZ, 0xfc, !PT ;  /* 0x0000001200ba7812 */ /* 0x040fe400078efcff */
[----:B------:R-:W-:Y:S02]  /*5410*/  LOP3.LUT R184, R0, 0x12, RZ, 0xfc, !PT ;  /* 0x0000001200b87812 */ /* 0x000fe400078efcff */
[----:B------:R-:W-:Y:S01]  /*5420*/  ISETP.GE.AND P1, PT, R186, UR16, PT ;  /* 0x00000010ba007c0c */ /* 0x000fe2000bf26270 */
[----:B------:R-:W-:-:S04]  /*5430*/  IMAD.WIDE R186, R181, 0x2, R188 ;  /* 0x00000002b5ba7825 */ /* 0x000fc800078e02bc */
[----:B-----5:R-:W-:Y:S02]  /*5440*/  IMAD R184, R184, R191, RZ ;  /* 0x000000bfb8b87224 */ /* 0x020fe400078e02ff */
[----:B------:R0:W5:Y:S01]  /*5450*/  @!P0 LDG.E.U16 R199, desc[UR10][R186.64] ;  /* 0x0000000abac78981 */ /* 0x000162000c1e1500 */
[----:B------:R-:W1:Y:S01]  /*5460*/  LDC R191, c[0x0][0x238] ;  /* 0x00008e00ffbf7b82 */ /* 0x000e620000000800 */
[----:B0-----:R-:W-:-:S07]  /*5470*/  IMAD.WIDE R186, R184, 0x2, R188 ;  /* 0x00000002b8ba7825 */ /* 0x001fce00078e02bc */
[----:B------:R-:W0:Y:S01]  /*5480*/  LDC R184, c[0x0][0x238] ;  /* 0x00008e00ffb87b82 */ /* 0x000e220000000800 */
[C---:B------:R-:W-:Y:S01]  /*5490*/  LOP3.LUT R181, R0.reuse, 0x1a, RZ, 0xfc, !PT ;  /* 0x0000001a00b57812 */ /* 0x040fe200078efcff */
[----:B------:R1:W5:Y:S03]  /*54a0*/  @!P1 LDG.E.U16 R198, desc[UR10][R186.64] ;  /* 0x0000000abac69981 */ /* 0x000366000c1e1500 */
[----:B------:R-:W-:Y:S02]  /*54b0*/  ISETP.GE.AND P1, PT, R181, UR16, PT ;  /* 0x00000010b5007c0c */ /* 0x000fe4000bf26270 */
[C---:B------:R-:W-:Y:S02]  /*54c0*/  LOP3.LUT R181, R0.reuse, 0x4, RZ, 0xfc, !PT ;  /* 0x0000000400b57812 */ /* 0x040fe400078efcff */
[C---:B------:R-:W-:Y:S02]  /*54d0*/  LOP3.LUT R190, R0.reuse, 0x1a, RZ, 0xfc, !PT ;  /* 0x0000001a00be7812 */ /* 0x040fe400078efcff */
[----:B-1----:R-:W-:-:S03]  /*54e0*/  LOP3.LUT R186, R0, 0x4, RZ, 0xfc, !PT ;  /* 0x0000000400ba7812 */ /* 0x002fc600078efcff */
[----:B------:R-:W-:Y:S02]  /*54f0*/  IMAD R190, R190, R191, RZ ;  /* 0x000000bfbebe7224 */ /* 0x000fe400078e02ff */
[----:B------:R-:W1:Y:S01]  /*5500*/  LDC R191, c[0x0][0x238] ;  /* 0x00008e00ffbf7b82 */ /* 0x000e620000000800 */
[----:B0-----:R-:W-:-:S07]  /*5510*/  IMAD R181, R181, R184, RZ ;  /* 0x000000b8b5b57224 */ /* 0x001fce00078e02ff */
[----:B------:R-:W0:Y:S01]  /*5520*/  LDC R184, c[0x0][0x238] ;  /* 0x00008e00ffb87b82 */ /* 0x000e220000000800 */
[----:B------:R-:W-:Y:S01]  /*5530*/  ISETP.GE.AND P0, PT, R186, UR16, PT ;  /* 0x00000010ba007c0c */ /* 0x000fe2000bf06270 */
[----:B------:R-:W-:-:S05]  /*5540*/  IMAD.WIDE R186, R190, 0x2, R188 ;  /* 0x00000002beba7825 */ /* 0x000fca00078e02bc */
[----:B------:R1:W5:Y:S02]  /*5550*/  @!P1 LDG.E.U16 R197, desc[UR10][R186.64] ;  /* 0x0000000abac59981 */ /* 0x000364000c1e1500 */
[----:B-1----:R-:W-:Y:S01]  /*5560*/  IMAD.WIDE R186, R181, 0x2, R188 ;  /* 0x00000002b5ba7825 */ /* 0x002fe200078e02bc */
[----:B------:R-:W-:-:S04]  /*5570*/  LOP3.LUT R181, R0, 0xc, RZ, 0xfc, !PT ;  /* 0x0000000c00b57812 */ /* 0x000fc800078efcff */
[----:B------:R1:W5:Y:S01]  /*5580*/  @!P0 LDG.E.U16 R196, desc[UR10][R186.64] ;  /* 0x0000000abac48981 */ /* 0x000362000c1e1500 */
[----:B0-----:R-:W-:Y:S02]  /*5590*/  IMAD R181, R181, R184, RZ ;  /* 0x000000b8b5b57224 */ /* 0x001fe400078e02ff */
[----:B------:R-:W0:Y:S01]  /*55a0*/  LDC R184, c[0x0][0x238] ;  /* 0x00008e00ffb87b82 */ /* 0x000e220000000800 */
[----:B-1----:R-:W-:-:S04]  /*55b0*/  LOP3.LUT R186, R0, 0xc, RZ, 0xfc, !PT ;  /* 0x0000000c00ba7812 */ /* 0x002fc800078efcff */
[----:B------:R-:W-:Y:S02]  /*55c0*/  ISETP.GE.AND P0, PT, R186, UR16, PT ;  /* 0x00000010ba007c0c */ /* 0x000fe4000bf06270 */
[----:B------:R-:W-:-:S04]  /*55d0*/  LOP3.LUT R186, R0, 0x14, RZ, 0xfc, !PT ;  /* 0x0000001400ba7812 */ /* 0x000fc800078efcff */
[----:B------:R-:W-:Y:S01]  /*55e0*/  ISETP.GE.AND P1, PT, R186, UR16, PT ;  /* 0x00000010ba007c0c */ /* 0x000fe2000bf26270 */
[----:B------:R-:W-:Y:S01]  /*55f0*/  IMAD.WIDE R186, R181, 0x2, R188 ;  /* 0x00000002b5ba7825 */ /* 0x000fe200078e02bc */
[----:B------:R-:W-:-:S05]  /*5600*/  LOP3.LUT R181, R0, 0x14, RZ, 0xfc, !PT ;  /* 0x0000001400b57812 */ /* 0x000fca00078efcff */
[----:B------:R1:W5:Y:S01]  /*5610*/  @!P0 LDG.E.U16 R195, desc[UR10][R186.64] ;  /* 0x0000000abac38981 */ /* 0x000362000c1e1500 */
[----:B0-----:R-:W-:-:S04]  /*5620*/  IMAD R181, R181, R184, RZ ;  /* 0x000000b8b5b57224 */ /* 0x001fc800078e02ff */
[----:B-1----:R-:W-:Y:S02]  /*5630*/  IMAD.WIDE R186, R181, 0x2, R188 ;  /* 0x00000002b5ba7825 */ /* 0x002fe400078e02bc */
[----:B------:R-:W4:Y:S01]  /*5640*/  LDL R181, [R1+0xa8] ;  /* 0x0000a80001b57983 */ /* 0x000f220000100800 */
[----:B------:R-:W-:-:S04]  /*5650*/  LOP3.LUT R190, R0, 0x1c, RZ, 0xfc, !PT ;  /* 0x0000001c00be7812 */ /* 0x000fc800078efcff */
[----:B------:R-:W-:Y:S02]  /*5660*/  ISETP.GE.AND P0, PT, R190, UR16, PT ;  /* 0x00000010be007c0c */ /* 0x000fe4000bf06270 */
[----:B------:R-:W0:Y:S01]  /*5670*/  LDC R190, c[0x0][0x238] ;  /* 0x00008e00ffbe7b82 */ /* 0x000e220000000800 */
[----:B------:R-:W-:Y:S02]  /*5680*/  LOP3.LUT R184, R0, 0x1c, RZ, 0xfc, !PT ;  /* 0x0000001c00b87812 */ /* 0x000fe400078efcff */
[----:B------:R-:W-:Y:S02]  /*5690*/  PRMT R194, RZ, 0x7610, R194 ;  /* 0x00007610ffc27816 */ /* 0x000fe400000000c2 */
[----:B------:R-:W-:-:S04]  /*56a0*/  PRMT R193, RZ, 0x7610, R193 ;  /* 0x00007610ffc17816 */ /* 0x000fc800000000c1 */
[----:B------:R1:W5:Y:S01]  /*56b0*/  @!P1 LDG.E.U16 R194, desc[UR10][R186.64] ;  /* 0x0000000abac29981 */ /* 0x000362000c1e1500 */
[----:B0-----:R-:W-:Y:S02]  /*56c0*/  IMAD R184, R184, R190, RZ ;  /* 0x000000beb8b87224 */ /* 0x001fe400078e02ff */
[----:B------:R-:W0:Y:S02]  /*56d0*/  S2R R190, SR_TID.X ;  /* 0x0000000000be7919 */ /* 0x000e240000002100 */
[----:B-1----:R-:W-:Y:S01]  /*56e0*/  IMAD.WIDE R186, R184, 0x2, R188 ;  /* 0x00000002b8ba7825 */ /* 0x002fe200078e02bc */
[----:B------:R-:W-:-:S04]  /*56f0*/  LOP3.LUT R184, R0, 0x6, RZ, 0xfc, !PT ;  /* 0x0000000600b87812 */ /* 0x000fc800078efcff */
[----:B------:R1:W5:Y:S01]  /*5700*/  @!P0 LDG.E.U16 R193, desc[UR10][R186.64] ;  /* 0x0000000abac18981 */ /* 0x000362000c1e1500 */
[----:B------:R-:W-:Y:S01]  /*5710*/  IMAD R184, R184, R191, RZ ;  /* 0x000000bfb8b87224 */ /* 0x000fe200078e02ff */
[----:B-1----:R-:W-:-:S04]  /*5720*/  LOP3.LUT R186, R0, 0x6, RZ, 0xfc, !PT ;  /* 0x0000000600ba7812 */ /* 0x002fc800078efcff */
[----:B------:R-:W-:Y:S01]  /*5730*/  ISETP.GE.AND P0, PT, R186, UR16, PT ;  /* 0x00000010ba007c0c */ /* 0x000fe2000bf06270 */
[----:B------:R-:W-:Y:S01]  /*5740*/  IMAD.WIDE R186, R184, 0x2, R188 ;  /* 0x00000002b8ba7825 */ /* 0x000fe200078e02bc */
[----:B------:R-:W-:Y:S01]  /*5750*/  PRMT R192, RZ, 0x7610, R192 ;  /* 0x00007610ffc07816 */ /* 0x000fe200000000c0 */
[----:B------:R-:W2:Y:S10]  /*5760*/  LDL.LU R184, [R1+0x40] ;  /* 0x0000400001b87983 */ /* 0x000eb40000300800 */
[----:B------:R0:W5:Y:S02]  /*5770*/  @!P0 LDG.E.U16 R192, desc[UR10][R186.64] ;  /* 0x0000000abac08981 */ /* 0x000164000c1e1500 */
[----:B0-----:R-:W-:-:S04]  /*5780*/  LEA.HI R186, R190, 0xe, RZ, 0x1a ;  /* 0x0000000ebeba7811 */ /* 0x001fc800078fd0ff */
[----:B------:R-:W-:Y:S02]  /*5790*/  ISETP.GE.AND P0, PT, R186, UR16, PT ;  /* 0x00000010ba007c0c */ /* 0x000fe4000bf06270 */
[----:B------:R-:W-:Y:S02]  /*57a0*/  LOP3.LUT R186, R0, 0x16, RZ, 0xfc, !PT ;  /* 0x0000001600ba7812 */ /* 0x000fe400078efcff */
[----:B------:R-:W-:Y:S01]  /*57b0*/  PRMT R213, RZ, 0x7610, R213 ;  /* 0x00007610ffd57816 */ /* 0x000fe200000000d5 */
[----:B------:R-:W3:Y:S01]  /*57c0*/  LDL.LU R0, [R1+0x94] ;  /* 0x0000940001007983 */ /* 0x000ee20000300800 */
[----:B------:R-:W-:Y:S01]  /*57d0*/  ISETP.GE.AND P1, PT, R186, UR16, PT ;  /* 0x00000010ba007c0c */ /* 0x000fe2000bf26270 */
[----:B----4-:R-:W-:Y:S02]  /*57e0*/  IMAD.WIDE R186, R181, 0x2, R188 ;  /* 0x00000002b5ba7825 */ /* 0x010fe400078e02bc */
[----:B------:R-:W4:Y:S04]  /*57f0*/  LDL.LU R181, [R1+0x38] ;  /* 0x0000380001b57983 */ /* 0x000f280000300800 */
[----:B------:R0:W5:Y:S04]  /*5800*/  @!P0 LDG.E.U16 R213, desc[UR10][R186.64] ;  /* 0x0000000abad58981 */ /* 0x000168000c1e1500 */
[----:B------:R-:W2:Y:S01]  /*5810*/  LDL R187, [R1+0xa0] ;  /* 0x0000a00001bb7983 */ /* 0x000ea20000100800 */
[----:B------:R-:W0:Y:S01]  /*5820*/  S2R R191, SR_TID.X ;  /* 0x0000000000bf7919 */ /* 0x000e220000002100 */
[----:B------:R-:W-:-:S02]  /*5830*/  PRMT R207, RZ, 0x7610, R207 ;  /* 0x00007610ffcf7816 */ /* 0x000fc400000000cf */
[----:B0-----:R-:W-:Y:S02]  /*5840*/  LEA.HI R186, R191, 0x1e, RZ, 0x1a ;  /* 0x0000001ebfba7811 */ /* 0x001fe400078fd0ff */
[----:B------:R-:W0:Y:S02]  /*5850*/  LDC R191, c[0x0][0x238] ;  /* 0x00008e00ffbf7b82 */ /* 0x000e240000000800 */
[C---:B------:R-:W-:Y:S02]  /*5860*/  ISETP.GE.AND P0, PT, R186.reuse, UR16, PT ;  /* 0x00000010ba007c0c */ /* 0x040fe4000bf06270 */
[----:B------:R-:W-:Y:S01]  /*5870*/  PRMT R208, RZ, 0x7610, R208 ;  /* 0x00007610ffd07816 */ /* 0x000fe200000000d0 */
[----:B0-----:R-:W-:Y:S01]  /*5880*/  IMAD R191, R186, R191, RZ ;  /* 0x000000bfbabf7224 */ /* 0x001fe200078e02ff */
[----:B------:R-:W-:Y:S01]  /*5890*/  LOP3.LUT R190, R190, 0x1f, RZ, 0xc0, !PT ;  /* 0x0000001fbebe7812 */ /* 0x000fe200078ec0ff */
[----:B------:R-:W-:Y:S04]  /*58a0*/  STL [R1+0xbc], R188 ;  /* 0x0000bcbc01007387 */ /* 0x000fe80000100800 */
[----:B------:R0:W-:Y:S01]  /*58b0*/  STL [R1+0xb8], R189 ;  /* 0x0000b8bd01007387 */ /* 0x0001e20000100800 */
[----:B------:R-:W-:-:S02]  /*58c0*/  PRMT R209, RZ, 0x7610, R209 ;  /* 0x00007610ffd17816 */ /* 0x000fc400000000d1 */
[----:B------:R-:W-:Y:S01]  /*58d0*/  PRMT R211, RZ, 0x7610, R211 ;  /* 0x00007610ffd37816 */ /* 0x000fe200000000d3 */
[----:B--2---:R-:W-:-:S05]  /*58e0*/  IMAD.WIDE R186, R187, 0x2, R188 ;  /* 0x00000002bbba7825 */ /* 0x004fca00078e02bc */
[----:B------:R1:W2:Y:S02]  /*58f0*/  @!P1 LDG.E.U16 R207, desc[UR10][R186.64] ;  /* 0x0000000abacf9981 */ /* 0x0002a4000c1e1500 */
[----:B-1----:R-:W-:Y:S02]  /*5900*/  IMAD.WIDE R186, R191, 0x2, R188 ;  /* 0x00000002bfba7825 */ /* 0x002fe400078e02bc */
[----:B0-----:R-:W5:Y:S04]  /*5910*/  LDL.LU R189, [R1+0x2c] ;  /* 0x00002c0001bd7983 */ /* 0x001f680000300800 */
[----:B------:R0:W2:Y:S01]  /*5920*/  @!P0 LDG.E.U16 R208, desc[UR10][R186.64] ;  /* 0x0000000abad08981 */ /* 0x0000a2000c1e1500 */
[----:B------:R-:W-:Y:S01]  /*5930*/  BAR.SYNC.DEFER_BLOCKING 0x0 ;  /* 0x0000000000007b1d */ /* 0x000fe20000010000 */
[----:B------:R-:W-:-:S02]  /*5940*/  ISETP.GE.AND P0, PT, R190, UR16, PT ;  /* 0x00000010be007c0c */ /* 0x000fc4000bf06270 */
[----:B0-----:R-:W-:-:S03]  /*5950*/  IADD3 R186, P1, R184, R185, RZ ;  /* 0x000000b9b8ba7210 */ /* 0x001fc60007f3e0ff */
[----:B------:R-:W2:Y:S02]  /*5960*/  LDL.LU R188, [R1+0x8c] ;  /* 0x00008c0001bc7983 */ /* 0x000ea40000300800 */
[----:B------:R-:W-:Y:S02]  /*5970*/  IMAD.X R187, R225, 0x1, R3, P1 ;  /* 0x00000001e1bb7824 */ /* 0x000fe400008e0603 */
[----:B------:R0:W-:Y:S04]  /*5980*/  STL [R1+0xc0], R225 ;  /* 0x0000c0e101007387 */ /* 0x0001e80000100800 */
[----:B0-----:R-:W2:Y:S04]  /*5990*/  LDL.LU R225, [R1+0x1c] ;  /* 0x00001c0001e17983 */ /* 0x001ea80000300800 */
[----:B------:R3:W2:Y:S02]  /*59a0*/  @!P0 LDG.E.U16 R209, desc[UR10][R186.64] ;  /* 0x0000000abad18981 */ /* 0x0006a4000c1e1500 */
[----:B---3--:R-:W-:-:S02]  /*59b0*/  IADD3 R186, P1, R0, R185, RZ ;  /* 0x000000b900ba7210 */ /* 0x008fc40007f3e0ff */
[----:B------:R0:W-:Y:S03]  /*59c0*/  STL [R1+0xc4], R0 ;  /* 0x0000c40001007387 */ /* 0x0001e60000100800 */
[----:B----4-:R-:W-:-:S05]  /*59d0*/  IMAD.X R187, R181, 0x1, R3, P1 ;  /* 0x00000001b5bb7824 */ /* 0x010fca00008e0603 */
[----:B------:R1:W3:Y:S04]  /*59e0*/  @!P0 LDG.E.U16 R211, desc[UR10][R186.64] ;  /* 0x0000000abad38981 */ /* 0x0002e8000c1e1500 */
[----:B0-----:R-:W4:Y:S04]  /*59f0*/  LDL.LU R0, [R1+0x84] ;  /* 0x0000840001007983 */ /* 0x001f280000300800 */
[----:B------:R0:W-:Y:S01]  /*5a00*/  STL [R1+0xc8], R181 ;  /* 0x0000c8b501007387 */ /* 0x0001e20000100800 */
[----:B-1----:R-:W-:-:S03]  /*5a10*/  IADD3 R186, P1, R222, R185, RZ ;  /* 0x000000b9deba7210 */ /* 0x002fc60007f3e0ff */
[----:B0-----:R-:W3:Y:S04]  /*5a20*/  LDL.LU R181, [R1+0x18] ;  /* 0x0000180001b57983 */ /* 0x001ee80000300800 */
[----:B------:R0:W-:Y:S04]  /*5a30*/  STL [R1+0xcc], R222 ;  /* 0x0000ccde01007387 */ /* 0x0001e80000100800 */
[----:B0-----:R-:W4:Y:S01]  /*5a40*/  LDL R222, [R1+0x28] ;  /* 0x0000280001de7983 */ /* 0x001f220000100800 */
[----:B------:R-:W-:Y:S01]  /*5a50*/  PRMT R212, RZ, 0x7610, R212 ;  /* 0x00007610ffd47816 */ /* 0x000fe200000000d4 */
[----:B------:R-:W-:-:S05]  /*5a60*/  IMAD.X R187, R214, 0x1, R3, P1 ;  /* 0x00000001d6bb7824 */ /* 0x000fca00008e0603 */
[----:B------:R5:W3:Y:S01]  /*5a70*/  @!P0 LDG.E.U16 R212, desc[UR10][R186.64] ;  /* 0x0000000abad48981 */ /* 0x000ae2000c1e1500 */
[----:B------:R-:W-:-:S03]  /*5a80*/  PRMT R210, RZ, 0x7610, R210 ;  /* 0x00007610ffd27816 */ /* 0x000fc600000000d2 */
[----:B------:R-:W-:Y:S01]  /*5a90*/  STL [R1+0xd0], R214 ;  /* 0x0000d0d601007387 */ /* 0x000fe20000100800 */
[----:B-----5:R-:W-:-:S05]  /*5aa0*/  IADD3 R186, P1, R189, R185, RZ ;  /* 0x000000b9bdba7210 */ /* 0x020fca0007f3e0ff */
[----:B------:R-:W-:Y:S01]  /*5ab0*/  IMAD.X R187, R221, 0x1, R3, P1 ;  /* 0x00000001ddbb7824 */ /* 0x000fe200008e0603 */
[----:B------:R-:W-:-:S04]  /*5ac0*/  IADD3 R190, P1, R226, R185, RZ ;  /* 0x000000b9e2be7210 */ /* 0x000fc80007f3e0ff */
[----:B------:R0:W5:Y:S01]  /*5ad0*/  @!P0 LDG.E.U16 R210, desc[UR10][R186.64] ;  /* 0x0000000abad28981 */ /* 0x000162000c1e1500 */
[----:B------:R-:W-:-:S03]  /*5ae0*/  IMAD.X R191, R155, 0x1, R3, P1 ;  /* 0x000000019bbf7824 */ /* 0x000fc600008e0603 */
[----:B------:R-:W-:Y:S01]  /*5af0*/  STL [R1+0xd4], R189 ;  /* 0x0000d4bd01007387 */ /* 0x000fe20000100800 */
[----:B0-----:R-:W-:-:S03]  /*5b00*/  PRMT R186, RZ, 0x7610, R186 ;  /* 0x00007610ffba7816 */ /* 0x001fc600000000ba */
[----:B------:R-:W-:Y:S04]  /*5b10*/  STL [R1+0xd8], R221 ;  /* 0x0000d8dd01007387 */ /* 0x000fe80000100800 */
[----:B------:R-:W-:Y:S04]  /*5b20*/  STL [R1+0x108], R226 ;  /* 0x000108e201007387 */ /* 0x000fe80000100800 */
[----:B------:R0:W5:Y:S04]  /*5b30*/  @!P0 LDG.E.U16 R186, desc[UR10][R190.64] ;  /* 0x0000000abeba8981 */ /* 0x000168000c1e1500 */
[----:B------:R-:W-:Y:S04]  /*5b40*/  STL [R1+0x10c], R155 ;  /* 0x00010c9b01007387 */ /* 0x000fe80000100800 */
[----:B--2---:R1:W-:Y:S01]  /*5b50*/  STL [R1+0xdc], R188 ;  /* 0x0000dcbc01007387 */ /* 0x0043e20000100800 */
[----:B0-----:R-:W-:-:S03]  /*5b60*/  IADD3 R190, P1, R188, R185, RZ ;  /* 0x000000b9bcbe7210 */ /* 0x001fc60007f3e0ff */
[----:B-1----:R-:W2:Y:S04]  /*5b70*/  LDL.LU R188, [R1+0x6c] ;  /* 0x00006c0001bc7983 */ /* 0x002ea80000300800 */
[----:B------:R-:W5:Y:S04]  /*5b80*/  LDL.LU R221, [R1+0x74] ;  /* 0x0000740001dd7983 */ /* 0x000f680000300800 */
[----:B------:R-:W2:Y:S04]  /*5b90*/  LDL.LU R189, [R1+0x8] ;  /* 0x0000080001bd7983 */ /* 0x000ea80000300800 */
[----:B------:R-:W5:Y:S01]  /*5ba0*/  LDL.LU R214, [R1+0x7c] ;  /* 0x00007c0001d67983 */ /* 0x000f620000300800 */
[----:B----4-:R-:W-:-:S03]  /*5bb0*/  IMAD.X R191, R222, 0x1, R3, P1 ;  /* 0x00000001debf7824 */ /* 0x010fc600008e0603 */
[----:B------:R-:W4:Y:S01]  /*5bc0*/  LDL.LU R222, [R1+0xc] ;  /* 0x00000c0001de7983 */ /* 0x000f220000300800 */
[----:B------:R-:W-:-:S06]  /*5bd0*/  PRMT R206, RZ, 0x7610, R206 ;  /* 0x00007610ffce7816 */ /* 0x000fcc00000000ce */
[----:B------:R0:W2:Y:S01]  /*5be0*/  @!P0 LDG.E.U16 R206, desc[UR10][R190.64] ;  /* 0x0000000abece8981 */ /* 0x0000a2000c1e1500 */
[----:B------:R-:W-:Y:S02]  /*5bf0*/  PRMT R205, RZ, 0x7610, R205 ;  /* 0x00007610ffcd7816 */ /* 0x000fe400000000cd */
[----:B0-----:R-:W-:-:S05]  /*5c00*/  IADD3 R190, P1, R218, R185, RZ ;  /* 0x000000b9dabe7210 */ /* 0x001fca0007f3e0ff */
[----:B------:R-:W-:Y:S01]  /*5c10*/  IMAD.X R191, R179, 0x1, R3, P1 ;  /* 0x00000001b3bf7824 */ /* 0x000fe200008e0603 */
[----:B------:R0:W-:Y:S04]  /*5c20*/  STS.U16 [R2+UR8+0x4000], R204 ;  /* 0x004000cc02007988 */ /* 0x0001e80008000408 */
[----:B------:R1:W2:Y:S01]  /*5c30*/  @!P0 LDG.E.U16 R205, desc[UR10][R190.64] ;  /* 0x0000000abecd8981 */ /* 0x0002a2000c1e1500 */
[----:B0-----:R-:W-:Y:S02]  /*5c40*/  PRMT R204, RZ, 0x7610, R204 ;  /* 0x00007610ffcc7816 */ /* 0x001fe400000000cc */
[----:B-1----:R-:W-:-:S05]  /*5c50*/  IADD3 R190, P1, R225, R185, RZ ;  /* 0x000000b9e1be7210 */ /* 0x002fca0007f3e0ff */
[----:B------:R-:W-:Y:S01]  /*5c60*/  IMAD.X R191, R176, 0x1, R3, P1 ;  /* 0x00000001b0bf7824 */ /* 0x000fe200008e0603 */
[----:B------:R0:W-:Y:S04]  /*5c70*/  STS.U16 [R2+UR8+0x4400], R203 ;  /* 0x004400cb02007988 */ /* 0x0001e80008000408 */
[----:B------:R1:W2:Y:S01]  /*5c80*/  @!P0 LDG.E.U16 R204, desc[UR10][R190.64] ;  /* 0x0000000abecc8981 */ /* 0x0002a2000c1e1500 */
[----:B0-----:R-:W-:Y:S02]  /*5c90*/  PRMT R203, RZ, 0x7610, R203 ;  /* 0x00007610ffcb7816 */ /* 0x001fe400000000cb */
[----:B-1----:R-:W-:-:S05]  /*5ca0*/  IADD3 R190, P1, R0, R185, RZ ;  /* 0x000000b900be7210 */ /* 0x002fca0007f3e0ff */
[----:B---3--:R-:W-:Y:S01]  /*5cb0*/  IMAD.X R191, R181, 0x1, R3, P1 ;  /* 0x00000001b5bf7824 */ /* 0x008fe200008e0603 */
[----:B------:R0:W-:Y:S04]  /*5cc0*/  STS.U16 [R2+UR8+0x4800], R202 ;  /* 0x004800ca02007988 */ /* 0x0001e80008000408 */
[----:B------:R1:W3:Y:S01]  /*5cd0*/  @!P0 LDG.E.U16 R203, desc[UR10][R190.64] ;  /* 0x0000000abecb8981 */ /* 0x0002e2000c1e1500 */
[----:B0-----:R-:W-:Y:S02]  /*5ce0*/  PRMT R202, RZ, 0x7610, R202 ;  /* 0x00007610ffca7816 */ /* 0x001fe400000000ca */
[----:B-1----:R-:W-:-:S05]  /*5cf0*/  IADD3 R190, P1, R216, R185, RZ ;  /* 0x000000b9d8be7210 */ /* 0x002fca0007f3e0ff */
[----:B------:R-:W-:Y:S01]  /*5d00*/  IMAD.X R191, R177, 0x1, R3, P1 ;  /* 0x00000001b1bf7824 */ /* 0x000fe200008e0603 */
[----:B------:R0:W-:Y:S04]  /*5d10*/  STS.U16 [R2+UR8+0x4c00], R201 ;  /* 0x004c00c902007988 */ /* 0x0001e80008000408 */
[----:B------:R4:W3:Y:S01]  /*5d20*/  @!P0 LDG.E.U16 R202, desc[UR10][R190.64] ;  /* 0x0000000abeca8981 */ /* 0x0008e2000c1e1500 */
[----:B------:R-:W-:Y:S02]  /*5d30*/  LOP3.LUT R155, R2, 0x20, RZ, 0x3c, !PT ;  /* 0x00000020029b7812 */ /* 0x000fe400078e3cff */
[----:B0-----:R-:W-:-:S03]  /*5d40*/  PRMT R201, RZ, 0x7610, R201 ;  /* 0x00007610ffc97816 */ /* 0x001fc600000000c9 */
[----:B------:R0:W-:Y:S04]  /*5d50*/  STS.U16 [R155+UR8+0x4100], R200 ;  /* 0x004100c89b007988 */ /* 0x0001e80008000408 */
[----:B------:R-:W-:Y:S04]  /*5d60*/  STL [R1+0xe0], R218 ;  /* 0x0000e0da01007387 */ /* 0x000fe80000100800 */
[----:B------:R1:W-:Y:S01]  /*5d70*/  STL [R1+0xe4], R179 ;  /* 0x0000e4b301007387 */ /* 0x0003e20000100800 */
[----:B0-----:R-:W-:-:S03]  /*5d80*/  PRMT R200, RZ, 0x7610, R200 ;  /* 0x00007610ffc87816 */ /* 0x001fc600000000c8 */
[----:B-1----:R-:W3:Y:S04]  /*5d90*/  LDL.LU R179, [R1+0x64] ;  /* 0x0000640001b37983 */ /* 0x002ee80000300800 */
[----:B------:R-:W-:Y:S04]  /*5da0*/  STL [R1+0xe8], R225 ;  /* 0x0000e8e101007387 */ /* 0x000fe80000100800 */
[----:B------:R-:W-:Y:S04]  /*5db0*/  STL [R1+0xec], R176 ;  /* 0x0000ecb001007387 */ /* 0x000fe80000100800 */
[----:B------:R-:W-:Y:S04]  /*5dc0*/  STL [R1+0xf0], R0 ;  /* 0x0000f00001007387 */ /* 0x000fe80000100800 */
[----:B------:R-:W-:Y:S04]  /*5dd0*/  STL [R1+0xf4], R181 ;  /* 0x0000f4b501007387 */ /* 0x000fe80000100800 */
[----:B------:R-:W-:Y:S04]  /*5de0*/  STL [R1+0xf8], R216 ;  /* 0x0000f8d801007387 */ /* 0x000fe80000100800 */
[----:B------:R-:W-:Y:S04]  /*5df0*/  STL [R1+0xfc], R177 ;  /* 0x0000fcb101007387 */ /* 0x000fe80000100800 */
[----:B------:R0:W-:Y:S02]  /*5e00*/  STS.U16 [R155+UR8+0x4500], R199 ;  /* 0x004500c79b007988 */ /* 0x0001e40008000408 */
[----:B0-----:R-:W-:-:S02]  /*5e10*/  PRMT R199, RZ, 0x7610, R199 ;  /* 0x00007610ffc77816 */ /* 0x001fc400000000c7 */
[C---:B------:R-:W-:Y:S02]  /*5e20*/  LOP3.LUT R155, R2.reuse, 0x40, RZ, 0x3c, !PT ;  /* 0x00000040029b7812 */ /* 0x040fe400078e3cff */
[----:B------:R-:W-:Y:S02]  /*5e30*/  LOP3.LUT R0, R2, 0x60, RZ, 0x3c, !PT ;  /* 0x0000006002007812 */ /* 0x000fe400078e3cff */
[----:B----4-:R-:W-:-:S05]  /*5e40*/  IADD3 R190, P1, R222, R185, RZ ;  /* 0x000000b9debe7210 */ /* 0x010fca0007f3e0ff */
[----:B------:R-:W-:-:S05]  /*5e50*/  IMAD.X R191, R171, 0x1, R3, P1 ;  /* 0x00000001abbf7824 */ /* 0x000fca00008e0603 */
[----:B------:R5:W4:Y:S02]  /*5e60*/  @!P0 LDG.E.U16 R201, desc[UR10][R190.64] ;  /* 0x0000000abec98981 */ /* 0x000b24000c1e1500 */
[----:B-----5:R-:W-:-:S05]  /*5e70*/  IADD3 R190, P1, R214, R185, RZ ;  /* 0x000000b9d6be7210 */ /* 0x020fca0007f3e0ff */
[----:B--2---:R-:W-:Y:S01]  /*5e80*/  IMAD.X R191, R189, 0x1, R3, P1 ;  /* 0x00000001bdbf7824 */ /* 0x004fe200008e0603 */
[----:B------:R-:W-:Y:S04]  /*5e90*/  STL [R1+0x100], R222 ;  /* 0x000100de01007387 */ /* 0x000fe80000100800 */
[----:B------:R0:W2:Y:S04]  /*5ea0*/  @!P0 LDG.E.U16 R200, desc[UR10][R190.64] ;  /* 0x0000000abec88981 */ /* 0x0000a8000c1e1500 */
[----:B------:R-:W-:Y:S01]  /*5eb0*/  STL [R1+0x104], R171 ;  /* 0x000104ab01007387 */ /* 0x000fe20000100800 */
[----:B0-----:R-:W-:-:S03]  /*5ec0*/  IADD3 R190, P1, R172, R185, RZ ;  /* 0x000000b9acbe7210 */ /* 0x001fc60007f3e0ff */
[----:B------:R-:W-:Y:S02]  /*5ed0*/  STL [R1+0x110], R214 ;  /* 0x000110d601007387 */ /* 0x000fe40000100800 */
[----:B------:R-:W-:Y:S02]  /*5ee0*/  IMAD.X R191, R173, 0x1, R3, P1 ;  /* 0x00000001adbf7824 */ /* 0x000fe400008e0603 */
[----:B------:R-:W-:Y:S04]  /*5ef0*/  STL [R1+0x114], R189 ;  /* 0x000114bd01007387 */ /* 0x000fe80000100800 */
[----:B------:R-:W-:Y:S04]  /*5f00*/  STL [R1+0x118], R172 ;  /* 0x000118ac01007387 */ /* 0x000fe80000100800 */
[----:B------:R0:W-:Y:S04]  /*5f10*/  STL [R1+0x11c], R173 ;  /* 0x00011cad01007387 */ /* 0x0001e80000100800 */
[----:B------:R1:W5:Y:S01]  /*5f20*/  @!P0 LDG.E.U16 R199, desc[UR10][R190.64] ;  /* 0x0000000abec78981 */ /* 0x000362000c1e1500 */
[----:B0-----:R-:W-:-:S02]  /*5f30*/  LOP3.LUT R173, R2, 0x20, RZ, 0x3c, !PT ;  /* 0x0000002002ad7812 */ /* 0x001fc400078e3cff */
[----:B-1----:R-:W-:-:S03]  /*5f40*/  IADD3 R190, P1, R252, R185, RZ ;  /* 0x000000b9fcbe7210 */ /* 0x002fc60007f3e0ff */
[----:B------:R0:W-:Y:S02]  /*5f50*/  STS.U16 [R173+UR8+0x4900], R198 ;  /* 0x004900c6ad007988 */ /* 0x0001e40008000408 */
[----:B------:R-:W-:Y:S01]  /*5f60*/  IMAD.X R191, R165, 0x1, R3, P1 ;  /* 0x00000001a5bf7824 */ /* 0x000fe200008e0603 */
[----:B0-----:R-:W-:Y:S01]  /*5f70*/  PRMT R198, RZ, 0x7610, R198 ;  /* 0x00007610ffc67816 */ /* 0x001fe200000000c6 */
[----:B------:R0:W-:Y:S05]  /*5f80*/  STS.U16 [R173+UR8+0x4d00], R197 ;  /* 0x004d00c5ad007988 */ /* 0x0001ea0008000408 */
[----:B------:R1:W5:Y:S04]  /*5f90*/  @!P0 LDG.E.U16 R198, desc[UR10][R190.64] ;  /* 0x0000000abec68981 */ /* 0x000368000c1e1500 */
[----:B------:R-:W-:Y:S01]  /*5fa0*/  STL [R1+0x120], R252 ;  /* 0x000120fc01007387 */ /* 0x000fe20000100800 */
[----:B0-----:R-:W-:-:S02]  /*5fb0*/  PRMT R197, RZ, 0x7610, R197 ;  /* 0x00007610ffc57816 */ /* 0x001fc400000000c5 */
[-C--:B-1----:R-:W-:Y:S01]  /*5fc0*/  IADD3 R190, P1, R221, R185.reuse, RZ ;  /* 0x000000b9ddbe7210 */ /* 0x082fe20007f3e0ff */
[----:B------:R-:W-:Y:S04]  /*5fd0*/  STL [R1+0x124], R165 ;  /* 0x000124a501007387 */ /* 0x000fe80000100800 */
[----:B------:R-:W-:Y:S01]  /*5fe0*/  IMAD.X R191, R251, 0x1, R3, P1 ;  /* 0x00000001fbbf7824 */ /* 0x000fe200008e0603 */
[----:B------:R-:W-:Y:S04]  /*5ff0*/  STL [R1+0x128], R221 ;  /* 0x000128dd01007387 */ /* 0x000fe80000100800 */
[----:B------:R-:W-:Y:S04]  /*6000*/  STL [R1+0x12c], R251 ;  /* 0x00012cfb01007387 */ /* 0x000fe80000100800 */
[----:B------:R-:W-:Y:S04]  /*6010*/  STL [R1+0x130], R166 ;  /* 0x000130a601007387 */ /* 0x000fe80000100800 */
[----:B------:R0:W5:Y:S04]  /*6020*/  @!P0 LDG.E.U16 R197, desc[UR10][R190.64] ;  /* 0x0000000abec58981 */ /* 0x000168000c1e1500 */
[----:B------:R-:W-:Y:S04]  /*6030*/  STL [R1+0x134], R167 ;  /* 0x000134a701007387 */ /* 0x000fe80000100800 */
[----:B------:R-:W-:Y:S01]  /*6040*/  STL [R1+0x138], R248 ;  /* 0x000138f801007387 */ /* 0x000fe20000100800 */
[----:B0-----:R-:W-:-:S03]  /*6050*/  IADD3 R190, P1, R166, R185, RZ ;  /* 0x000000b9a6be7210 */ /* 0x001fc60007f3e0ff */
[----:B------:R-:W-:Y:S04]  /*6060*/  STL [R1+0x13c], R159 ;  /* 0x00013c9f01007387 */ /* 0x000fe80000100800 */
[----:B------:R-:W4:Y:S01]  /*6070*/  LDL.LU R176, [R1+0x5c] ;  /* 0x00005c0001b07983 */ /* 0x000f220000300800 */
[----:B------:R-:W-:-:S03]  /*6080*/  IMAD.X R191, R167, 0x1, R3, P1 ;  /* 0x00000001a7bf7824 */ /* 0x000fc600008e0603 */
[----:B------:R0:W-:Y:S02]  /*6090*/  STS.U16 [R155+UR8+0x4200], R196 ;  /* 0x004200c49b007988 */ /* 0x0001e40008000408 */
[----:B0-----:R-:W-:-:S06]  /*60a0*/  PRMT R196, RZ, 0x7610, R196 ;  /* 0x00007610ffc47816 */ /* 0x001fcc00000000c4 */
[----:B------:R0:W5:Y:S02]  /*60b0*/  @!P0 LDG.E.U16 R196, desc[UR10][R190.64] ;  /* 0x0000000abec48981 */ /* 0x000164000c1e1500 */
[----:B0-----:R-:W-:-:S05]  /*60c0*/  IADD3 R190, P1, R248, R185, RZ ;  /* 0x000000b9f8be7210 */ /* 0x001fca0007f3e0ff */
[----:B------:R-:W-:Y:S02]  /*60d0*/  IMAD.X R191, R159, 0x1, R3, P1 ;  /* 0x000000019fbf7824 */ /* 0x000fe400008e0603 */
[----:B------:R-:W5:Y:S04]  /*60e0*/  LDL.LU R159, [R1+0x34] ;  /* 0x00003400019f7983 */ /* 0x000f680000300800 */
[----:B------:R-:W5:Y:S04]  /*60f0*/  LDL.LU R248, [R1+0x70] ;  /* 0x0000700001f87983 */ /* 0x000f680000300800 */
[----:B------:R-:W5:Y:S04]  /*6100*/  LDL.LU R167, [R1+0x14] ;  /* 0x0000140001a77983 */ /* 0x000f680000300800 */
[----:B------:R-:W5:Y:S04]  /*6110*/  LDL.LU R166, [R1+0x24] ;  /* 0x0000240001a67983 */ /* 0x000f680000300800 */
[----:B------:R-:W5:Y:S04]  /*6120*/  LDL.LU R251, [R1+0x3c] ;  /* 0x00003c0001fb7983 */ /* 0x000f680000300800 */
[----:B------:R-:W5:Y:S04]  /*6130*/  LDL.LU R221, [R1+0x4] ;  /* 0x0000040001dd7983 */ /* 0x000f680000300800 */
[----:B------:R-:W5:Y:S04]  /*6140*/  LDL.LU R165, [R1+0x90] ;  /* 0x0000900001a57983 */ /* 0x000f680000300800 */
[----:B------:R-:W-:Y:S04]  /*6150*/  STS.U16 [R155+UR8+0x4600], R195 ;  /* 0x004600c39b007988 */ /* 0x000fe80008000408 */
[----:B------:R-:W5:Y:S04]  /*6160*/  LDL.LU R252, [R1+0x30] ;  /* 0x0000300001fc7983 */ /* 0x000f680000300800 */
[----:B------:R-:W-:Y:S04]  /*6170*/  STS.U16 [R155+UR8+0x4a00], R194 ;  /* 0x004a00c29b007988 */ /* 0x000fe80008000408 */
[----:B------:R-:W5:Y:S04]  /*6180*/  LDL.LU R172, [R1+0x80] ;  /* 0x0000800001ac7983 */ /* 0x000f680000300800 */
[----:B------:R0:W-:Y:S04]  /*6190*/  STS.U16 [R155+UR8+0x4e00], R193 ;  /* 0x004e00c19b007988 */ /* 0x0001e80008000408 */
[----:B------:R-:W5:Y:S04]  /*61a0*/  LDL.LU R189, [R1+0x88] ;  /* 0x0000880001bd7983 */ /* 0x000f680000300800 */
[----:B------:R-:W-:Y:S04]  /*61b0*/  STS.U16 [R0+UR8+0x4300], R192 ;  /* 0x004300c000007988 */ /* 0x000fe80008000408 */
[----:B------:R-:W5:Y:S04]  /*61c0*/  LDL.LU R214, [R1+0x20] ;  /* 0x0000200001d67983 */ /* 0x000f680000300800 */
[----:B------:R1:W-:Y:S04]  /*61d0*/  STS.U16 [R0+UR8+0x4700], R213 ;  /* 0x004700d500007988 */ /* 0x0003e80008000408 */
[----:B0-----:R-:W5:Y:S04]  /*61e0*/  LDL.LU R155, [R1+0x10] ;  /* 0x00001000019b7983 */ /* 0x001f680000300800 */
[----:B------:R-:W5:Y:S01]  /*61f0*/  LDL.LU R226, [R1] ;  /* 0x0000000001e27983 */ /* 0x000f620000300800 */
[----:B-1----:R-:W-:-:S03]  /*6200*/  IMAD.MOV.U32 R213, RZ, RZ, R184 ;  /* 0x000000ffffd57224 */ /* 0x002fc600078e00b8 */
[----:B------:R-:W5:Y:S04]  /*6210*/  LDL.LU R184, [R1+0x78] ;  /* 0x0000780001b87983 */ /* 0x000f680000300800 */
[----:B------:R-:W2:Y:S04]  /*6220*/  LDL.LU R171, [R1+0x44] ;  /* 0x0000440001ab7983 */ /* 0x000ea80000300800 */
[----:B------:R-:W5:Y:S04]  /*6230*/  LDL.LU R222, [R1+0x48] ;  /* 0x0000480001de7983 */ /* 0x000f680000300800 */
[----:B------:R-:W2:Y:S04]  /*6240*/  LDL.LU R177, [R1+0x4c] ;  /* 0x00004c0001b17983 */ /* 0x000ea80000300800 */
[----:B------:R-:W5:Y:S04]  /*6250*/  LDL.LU R216, [R1+0x50] ;  /* 0x0000500001d87983 */ /* 0x000f680000300800 */
[----:B------:R-:W2:Y:S01]  /*6260*/  LDL.LU R181, [R1+0x54] ;  /* 0x0000540001b57983 */ /* 0x000ea20000300800 */
[----:B------:R-:W-:-:S06]  /*6270*/  PRMT R195, RZ, 0x7610, R195 ;  /* 0x00007610ffc37816 */ /* 0x000fcc00000000c3 */
[----:B------:R0:W5:Y:S01]  /*6280*/  @!P0 LDG.E.U16 R195, desc[UR10][R190.64] ;  /* 0x0000000abec38981 */ /* 0x000162000c1e1500 */
[----:B------:R-:W-:Y:S02]  /*6290*/  PRMT R194, RZ, 0x7610, R194 ;  /* 0x00007610ffc27816 */ /* 0x000fe400000000c2 */
[----:B0-----:R-:W-:-:S05]  /*62a0*/  IADD3 R190, P1, R188, R185, RZ ;  /* 0x000000b9bcbe7210 */ /* 0x001fca0007f3e0ff */
[----:B------:R-:W-:-:S05]  /*62b0*/  IMAD.X R191, R247, 0x1, R3, P1 ;  /* 0x00000001f7bf7824 */ /* 0x000fca00008e0603 */
        /* <DEDUP_REMOVED lines=10> */
[----:B---3--:R-:W-:-:S05]  /*6360*/  IADD3 R190, P1, R179, R185, RZ ;  /* 0x000000b9b3be7210 */ /* 0x008fca0007f3e0ff */
[----:B------:R-:W-:Y:S01]  /*6370*/  IMAD.X R191, R243, 0x1, R3, P1 ;  /* 0x00000001f3bf7824 */ /* 0x000fe200008e0603 */
[----:B------:R0:W-:Y:S04]  /*6380*/  STS.U16 [R0+UR8+0x4b00], R207 ;  /* 0x004b00cf00007988 */ /* 0x0001e80008000408 */
[----:B------:R1:W3:Y:S01]  /*6390*/  @!P0 LDG.E.U16 R187, desc[UR10][R190.64] ;  /* 0x0000000abebb8981 */ /* 0x0002e2000c1e1500 */
[----:B0-----:R-:W-:Y:S02]  /*63a0*/  PRMT R207, RZ, 0x7610, R207 ;  /* 0x00007610ffcf7816 */ /* 0x001fe400000000cf */
[----:B-1----:R-:W-:-:S05]  /*63b0*/  IADD3 R190, P1, R182, R185, RZ ;  /* 0x000000b9b6be7210 */ /* 0x002fca0007f3e0ff */
[----:B------:R-:W-:Y:S01]  /*63c0*/  IMAD.X R191, R183, 0x1, R3, P1 ;  /* 0x00000001b7bf7824 */ /* 0x000fe200008e0603 */
[----:B------:R0:W-:Y:S04]  /*63d0*/  STS.U16 [R0+UR8+0x4f00], R208 ;  /* 0x004f00d000007988 */ /* 0x0001e80008000408 */
[----:B------:R1:W3:Y:S01]  /*63e0*/  @!P0 LDG.E.U16 R207, desc[UR10][R190.64] ;  /* 0x0000000abecf8981 */ /* 0x0002e2000c1e1500 */
[----:B0-----:R-:W-:-:S03]  /*63f0*/  PRMT R208, RZ, 0x7610, R208 ;  /* 0x00007610ffd07816 */ /* 0x001fc600000000d0 */
[----:B------:R-:W3:Y:S01]  /*6400*/  LDL.LU R0, [R1+0x58] ;  /* 0x0000580001007983 */ /* 0x000ee20000300800 */
[----:B-1----:R-:W-:-:S03]  /*6410*/  IADD3 R190, P1, R240, R185, RZ ;  /* 0x000000b9f0be7210 */ /* 0x002fc60007f3e0ff */
[----:B------:R0:W-:Y:S02]  /*6420*/  STS.U16 [R2+UR8], R209 ;  /* 0x000000d102007988 */ /* 0x0001e40008000408 */
[----:B------:R-:W-:Y:S02]  /*6430*/  IMAD.X R191, R20, 0x1, R3, P1 ;  /* 0x0000000114bf7824 */ /* 0x000fe400008e0603 */
[----:B------:R1:W-:Y:S04]  /*6440*/  STS.U16 [R2+UR8+0x200], R211 ;  /* 0x000200d302007988 */ /* 0x0003e80008000408 */
[----:B------:R4:W3:Y:S01]  /*6450*/  @!P0 LDG.E.U16 R208, desc[UR10][R190.64] ;  /* 0x0000000abed08981 */ /* 0x0008e2000c1e1500 */
[----:B0-----:R-:W-:-:S03]  /*6460*/  PRMT R209, RZ, 0x7610, R209 ;  /* 0x00007610ffd17816 */ /* 0x001fc600000000d1 */
[----:B------:R0:W-:Y:S01]  /*6470*/  STS.U16 [R2+UR8+0x400], R212 ;  /* 0x000400d402007988 */ /* 0x0001e20008000408 */
[----:B-1----:R-:W-:-:S03]  /*6480*/  PRMT R211, RZ, 0x7610, R211 ;  /* 0x00007610ffd37816 */ /* 0x002fc600000000d3 */
[----:B------:R1:W-:Y:S04]  /*6490*/  STS.U16 [R2+UR8+0x600], R210 ;  /* 0x000600d202007988 */ /* 0x0003e80008000408 */
[----:B------:R1:W-:Y:S01]  /*64a0*/  STS.U16 [R2+UR8+0x800], R206 ;  /* 0x000800ce02007988 */ /* 0x0003e20008000408 */
[----:B0-----:R-:W-:-:S03]  /*64b0*/  PRMT R212, RZ, 0x7610, R212 ;  /* 0x00007610ffd47816 */ /* 0x001fc600000000d4 */
[----:B------:R0:W-:Y:S04]  /*64c0*/  STS.U16 [R2+UR8+0xa00], R205 ;  /* 0x000a00cd02007988 */ /* 0x0001e80008000408 */
[----:B------:R-:W3:Y:S01]  /*64d0*/  LDL.LU R225, [R1+0x60] ;  /* 0x0000600001e17983 */ /* 0x000ee20000300800 */
[----:B----4-:R-:W-:-:S03]  /*64e0*/  IADD3 R190, P1, R176, R185, RZ ;  /* 0x000000b9b0be7210 */ /* 0x010fc60007f3e0ff */
[----:B------:R-:W4:Y:S02]  /*64f0*/  LDL.LU R218, [R1+0x68] ;  /* 0x0000680001da7983 */ /* 0x000f240000300800 */
[----:B------:R-:W-:-:S05]  /*6500*/  IMAD.X R191, R239, 0x1, R3, P1 ;  /* 0x00000001efbf7824 */ /* 0x000fca00008e0603 */
[----:B------:R1:W4:Y:S02]  /*6510*/  @!P0 LDG.E.U16 R209, desc[UR10][R190.64] ;  /* 0x0000000abed18981 */ /* 0x000324000c1e1500 */
[----:B-1----:R-:W-:-:S05]  /*6520*/  IADD3 R190, P1, R21, R185, RZ ;  /* 0x000000b915be7210 */ /* 0x002fca0007f3e0ff */
[----:B------:R-:W-:-:S05]  /*6530*/  IMAD.X R191, R22, 0x1, R3, P1 ;  /* 0x0000000116bf7824 */ /* 0x000fca00008e0603 */
[----:B------:R1:W4:Y:S02]  /*6540*/  @!P0 LDG.E.U16 R211, desc[UR10][R190.64] ;  /* 0x0000000abed38981 */ /* 0x000324000c1e1500 */
[----:B-1----:R-:W-:-:S05]  /*6550*/  IADD3 R190, P1, R236, R185, RZ ;  /* 0x000000b9ecbe7210 */ /* 0x002fca0007f3e0ff */
[----:B------:R-:W-:-:S05]  /*6560*/  IMAD.X R191, R14, 0x1, R3, P1 ;  /* 0x000000010ebf7824 */ /* 0x000fca00008e0603 */
[----:B------:R2:W4:Y:S01]  /*6570*/  @!P0 LDG.E.U16 R212, desc[UR10][R190.64] ;  /* 0x0000000abed48981 */ /* 0x000522000c1e1500 */
[----:B------:R-:W-:Y:S02]  /*6580*/  PRMT R210, RZ, 0x7610, R210 ;  /* 0x00007610ffd27816 */ /* 0x000fe400000000d2 */
[----:B------:R-:W-:Y:S02]  /*6590*/  PRMT R206, RZ, 0x7610, R206 ;  /* 0x00007610ffce7816 */ /* 0x000fe400000000ce */
[----:B0-----:R-:W-:Y:S01]  /*65a0*/  PRMT R205, RZ, 0x7610, R205 ;  /* 0x00007610ffcd7816 */ /* 0x001fe200000000cd */
[----:B------:R0:W-:Y:S02]  /*65b0*/  STS.U16 [R2+UR8+0xc00], R204 ;  /* 0x000c00cc02007988 */ /* 0x0001e40008000408 */
[----:B0-----:R-:W-:Y:S02]  /*65c0*/  PRMT R204, RZ, 0x7610, R204 ;  /* 0x00007610ffcc7816 */ /* 0x001fe400000000cc */
[----:B------:R0:W-:Y:S02]  /*65d0*/  STS.U16 [R2+UR8+0xe00], R203 ;  /* 0x000e00cb02007988 */ /* 0x0001e40008000408 */
[----:B0-----:R-:W-:-:S02]  /*65e0*/  PRMT R203, RZ, 0x7610, R203 ;  /* 0x00007610ffcb7816 */ /* 0x001fc400000000cb */
[----:B--2---:R-:W-:-:S05]  /*65f0*/  IADD3 R190, P1, R181, R185, RZ ;  /* 0x000000b9b5be7210 */ /* 0x004fca0007f3e0ff */
[----:B------:R-:W-:-:S05]  /*6600*/  IMAD.X R191, R235, 0x1, R3, P1 ;  /* 0x00000001ebbf7824 */ /* 0x000fca00008e0603 */
[----:B------:R0:W2:Y:S02]  /*6610*/  @!P0 LDG.E.U16 R210, desc[UR10][R190.64] ;  /* 0x0000000abed28981 */ /* 0x0000a4000c1e1500 */
[----:B0-----:R-:W-:-:S05]  /*6620*/  IADD3 R190, P1, R15, R185, RZ ;  /* 0x000000b90fbe7210 */ /* 0x001fca0007f3e0ff */
        /* <DEDUP_REMOVED lines=10> */
[----:B------:R0:W2:Y:S04]  /*66d0*/  @!P0 LDG.E.U16 R203, desc[UR10][R190.64] ;  /* 0x0000000abecb8981 */ /* 0x0000a8000c1e1500 */
[----:B------:R1:W-:Y:S01]  /*66e0*/  STS.U16 [R2+UR8+0x1000], R202 ;  /* 0x001000ca02007988 */ /* 0x0003e20008000408 */
[----:B0-----:R-:W-:Y:S02]  /*66f0*/  IADD3 R190, P1, R228, R185, RZ ;  /* 0x000000b9e4be7210 */ /* 0x001fe40007f3e0ff */
[----:B-1----:R-:W-:-:S03]  /*6700*/  PRMT R202, RZ, 0x7610, R202 ;  /* 0x00007610ffca7816 */ /* 0x002fc600000000ca */
        /* <DEDUP_REMOVED lines=9> */
[----:B-----5:R-:W-:-:S05]  /*67a0*/  IADD3 R190, P1, R251, R185, RZ ;  /* 0x000000b9fbbe7210 */ /* 0x020fca0007f3e0ff */
[----:B------:R-:W-:Y:S01]  /*67b0*/  IMAD.X R191, R224, 0x1, R3, P1 ;  /* 0x00000001e0bf7824 */ /* 0x000fe200008e0603 */
[----:B------:R0:W-:Y:S04]  /*67c0*/  STS.U16 [R2+UR8+0x1600], R199 ;  /* 0x001600c702007988 */ /* 0x0001e80008000408 */
[----:B------:R1:W5:Y:S01]  /*67d0*/  @!P0 LDG.E.U16 R200, desc[UR10][R190.64] ;  /* 0x0000000abec88981 */ /* 0x000362000c1e1500 */
[----:B0-----:R-:W-:Y:S02]  /*67e0*/  PRMT R199, RZ, 0x7610, R199 ;  /* 0x00007610ffc77816 */ /* 0x001fe400000000c7 */
[----:B-1----:R-:W-:-:S05]  /*67f0*/  IADD3 R190, P1, R159, R185, RZ ;  /* 0x000000b99fbe7210 */ /* 0x002fca0007f3e0ff */
        /* <DEDUP_REMOVED lines=35> */
[----:B------:R-:W-:-:S05]  /*6a30*/  IMAD.X R191, R155, 0x1, R3, P1 ;  /* 0x000000019bbf7824 */ /* 0x000fca00008e0603 */
[----:B------:R0:W5:Y:S04]  /*6a40*/  @!P0 LDG.E.U16 R192, desc[UR10][R190.64] ;  /* 0x0000000abec08981 */ /* 0x000168000c1e1500 */
[----:B---3--:R1:W-:Y:S01]  /*6a50*/  STS.U16 [R2+UR8+0x2600], R187 ;  /* 0x002600bb02007988 */ /* 0x0083e20008000408 */
[----:B0-----:R-:W-:Y:S02]  /*6a60*/  IADD3 R190, P1, R215, R185, RZ ;  /* 0x000000b9d7be7210 */ /* 0x001fe40007f3e0ff */
[----:B-1----:R-:W-:-:S03]  /*6a70*/  PRMT R187, RZ, 0x7610, R187 ;  /* 0x00007610ffbb7816 */ /* 0x002fc600000000bb */
        /* <DEDUP_REMOVED lines=8> */
[----:B0-----:R-:W-:Y:S02]  /*6b00*/  PRMT R208, RZ, 0x7610, R208 ;  /* 0x00007610ffd07816 */ /* 0x001fe400000000d0 */
[----:B-1----:R-:W-:-:S05]  /*6b10*/  IADD3 R190, P1, R184, R185, RZ ;  /* 0x000000b9b8be7210 */ /* 0x002fca0007f3e0ff */
[----:B------:R-:W-:Y:S01]  /*6b20*/  IMAD.X R191, R226, 0x1, R3, P1 ;  /* 0x00000001e2bf7824 */ /* 0x000fe200008e0603 */
[----:B----4-:R0:W-:Y:S04]  /*6b30*/  STS.U16 [R2+UR8+0x2c00], R209 ;  /* 0x002c00d102007988 */ /* 0x0101e80008000408 */
[----:B------:R1:W4:Y:S01]  /*6b40*/  @!P0 LDG.E.U16 R208, desc[UR10][R190.64] ;  /* 0x0000000abed08981 */ /* 0x000322000c1e1500 */
[----:B0-----:R-:W-:Y:S02]  /*6b50*/  PRMT R209, RZ, 0x7610, R209 ;  /* 0x00007610ffd17816 */ /* 0x001fe400000000d1 */
[----:B-1----:R-:W-:-:S05]  /*6b60*/  IADD3 R190, P1, R169, R185, RZ ;  /* 0x000000b9a9be7210 */ /* 0x002fca0007f3e0ff */
[----:B------:R-:W-:Y:S01]  /*6b70*/  IMAD.X R191, R170, 0x1, R3, P1 ;  /* 0x00000001aabf7824 */ /* 0x000fe200008e0603 */
[----:B------:R0:W-:Y:S04]  /*6b80*/  STS.U16 [R2+UR8+0x2e00], R211 ;  /* 0x002e00d302007988 */ /* 0x0001e80008000408 */
        /* <DEDUP_REMOVED lines=9> */
[----:B--2---:R0:W-:Y:S04]  /*6c20*/  STS.U16 [R2+UR8+0x3200], R210 ;  /* 0x003200d202007988 */ /* 0x0041e80008000408 */
        /* <DEDUP_REMOVED lines=34> */
[----:B-----5:R0:W-:Y:S04]  /*6e50*/  STS.U16 [R173+UR8+0x100], R200 ;  /* 0x000100c8ad007988 */ /* 0x0201e80008000408 */
        /* <DEDUP_REMOVED lines=45> */
[----:B------:R1:W-:Y:S04]  /*7130*/  STS.U16 [R173+UR8+0x3f00], R186 ;  /* 0x003f00baad007988 */ /* 0x0003e80008000408 */
[----:B---3--:R3:W-:Y:S01]  /*7140*/  STS.U16 [R173+UR8+0x1300], R187 ;  /* 0x001300bbad007988 */ /* 0x0087e20008000408 */
[----:B0-----:R-:W-:-:S03]  /*7150*/  IMAD.MOV.U32 R191, RZ, RZ, R159 ;  /* 0x000000ffffbf7224 */ /* 0x001fc600078e009f */
[----:B------:R0:W-:Y:S01]  /*7160*/  STS.U16 [R173+UR8+0x1500], R207 ;  /* 0x001500cfad007988 */ /* 0x0001e20008000408 */
[----:B------:R-:W-:-:S03]  /*7170*/  IMAD.MOV.U32 R190, RZ, RZ, R248 ;  /* 0x000000ffffbe7224 */ /* 0x000fc600078e00f8 */
[----:B----4-:R4:W-:Y:S01]  /*7180*/  STS.U16 [R173+UR8+0x1700], R208 ;  /* 0x001700d0ad007988 */ /* 0x0109e20008000408 */
[----:B-1----:R-:W-:-:S03]  /*7190*/  IMAD.MOV.U32 R186, RZ, RZ, R167 ;  /* 0x000000ffffba7224 */ /* 0x002fc600078e00a7 */
[----:B------:R1:W-:Y:S01]  /*71a0*/  STS.U16 [R173+UR8+0x1900], R209 ;  /* 0x001900d1ad007988 */ /* 0x0003e20008000408 */
[----:B---3--:R-:W-:-:S03]  /*71b0*/  IMAD.MOV.U32 R187, RZ, RZ, R166 ;  /* 0x000000ffffbb7224 */ /* 0x008fc600078e00a6 */
[----:B------:R-:W3:Y:S01]  /*71c0*/  LDL.LU R159, [R1+0x13c] ;  /* 0x00013c00019f7983 */ /* 0x000ee20000300800 */
[----:B0-----:R-:W-:-:S03]  /*71d0*/  IMAD.MOV.U32 R207, RZ, RZ, R251 ;  /* 0x000000ffffcf7224 */ /* 0x001fc600078e00fb */
[----:B------:R0:W-:Y:S01]  /*71e0*/  STS.U16 [R173+UR8+0x1b00], R211 ;  /* 0x001b00d3ad007988 */ /* 0x0001e20008000408 */
[----:B----4-:R-:W-:-:S03]  /*71f0*/  IMAD.MOV.U32 R208, RZ, RZ, R221 ;  /* 0x000000ffffd07224 */ /* 0x010fc600078e00dd */
[----:B------:R-:W4:Y:S04]  /*7200*/  LDL.LU R248, [R1+0x138] ;  /* 0x0001380001f87983 */ /* 0x000f280000300800 */
[----:B--2---:R2:W-:Y:S01]  /*7210*/  STS.U16 [R173+UR8+0x1d00], R212 ;  /* 0x001d00d4ad007988 */ /* 0x0045e20008000408 */
[----:B-1----:R-:W-:-:S03]  /*7220*/  IMAD.MOV.U32 R209, RZ, RZ, R165 ;  /* 0x000000ffffd17224 */ /* 0x002fc600078e00a5 */
[----:B------:R-:W3:Y:S01]  /*7230*/  LDL.LU R167, [R1+0x134] ;  /* 0x0001340001a77983 */ /* 0x000ee20000300800 */
[----:B0-----:R-:W-:-:S03]  /*7240*/  IMAD.MOV.U32 R211, RZ, RZ, R252 ;  /* 0x000000ffffd37224 */ /* 0x001fc600078e00fc */
[----:B------:R-:W3:Y:S01]  /*7250*/  LDL.LU R166, [R1+0x130] ;  /* 0x0001300001a67983 */ /* 0x000ee20000300800 */
[----:B--2---:R-:W-:-:S03]  /*7260*/  LOP3.LUT R212, R2, 0x20, RZ, 0x3c, !PT ;  /* 0x0000002002d47812 */ /* 0x004fc600078e3cff */
[----:B------:R-:W2:Y:S04]  /*7270*/  LDL.LU R251, [R1+0x12c] ;  /* 0x00012c0001fb7983 */ /* 0x000ea80000300800 */
[----:B------:R-:W4:Y:S04]  /*7280*/  LDL.LU R221, [R1+0x128] ;  /* 0x0001280001dd7983 */ /* 0x000f280000300800 */
[----:B------:R-:W3:Y:S04]  /*7290*/  LDL.LU R165, [R1+0x124] ;  /* 0x0001240001a57983 */ /* 0x000ee80000300800 */
[----:B------:R-:W3:Y:S04]  /*72a0*/  LDL.LU R252, [R1+0x120] ;  /* 0x0001200001fc7983 */ /* 0x000ee80000300800 */
[----:B------:R0:W-:Y:S04]  /*72b0*/  STS.U16 [R212+UR8+0x1f00], R210 ;  /* 0x001f00d2d4007988 */ /* 0x0001e80008000408 */
[----:B------:R-:W3:Y:S04]  /*72c0*/  LDL.LU R173, [R1+0x11c] ;  /* 0x00011c0001ad7983 */ /* 0x000ee80000300800 */
[----:B------:R1:W-:Y:S01]  /*72d0*/  STS.U16 [R212+UR8+0x2100], R206 ;  /* 0x002100ced4007988 */ /* 0x0003e20008000408 */
[----:B0-----:R-:W-:-:S03]  /*72e0*/  IMAD.MOV.U32 R210, RZ, RZ, R172 ;  /* 0x000000ffffd27224 */ /* 0x001fc600078e00ac */
[----:B------:R-:W3:Y:S04]  /*72f0*/  LDL.LU R172, [R1+0x118] ;  /* 0x0001180001ac7983 */ /* 0x000ee80000300800 */
[----:B------:R0:W-:Y:S01]  /*7300*/  STS.U16 [R212+UR8+0x2300], R205 ;  /* 0x002300cdd4007988 */ /* 0x0001e20008000408 */
[----:B-1----:R-:W-:-:S03]  /*7310*/  IMAD.MOV.U32 R206, RZ, RZ, R189 ;  /* 0x000000ffffce7224 */ /* 0x002fc600078e00bd */
[----:B------:R-:W3:Y:S04]  /*7320*/  LDL.LU R189, [R1+0x114] ;  /* 0x0001140001bd7983 */ /* 0x000ee80000300800 */
[----:B------:R1:W-:Y:S01]  /*7330*/  STS.U16 [R212+UR8+0x2500], R204 ;  /* 0x002500ccd4007988 */ /* 0x0003e20008000408 */
[----:B0-----:R-:W-:-:S03]  /*7340*/  IMAD.MOV.U32 R205, RZ, RZ, R214 ;  /* 0x000000ffffcd7224 */ /* 0x001fc600078e00d6 */
[----:B------:R-:W3:Y:S04]  /*7350*/  LDL.LU R214, [R1+0x110] ;  /* 0x0001100001d67983 */ /* 0x000ee80000300800 */
[----:B------:R0:W-:Y:S01]  /*7360*/  STS.U16 [R212+UR8+0x2700], R203 ;  /* 0x002700cbd4007988 */ /* 0x0001e20008000408 */
[----:B-1----:R-:W-:-:S03]  /*7370*/  IMAD.MOV.U32 R204, RZ, RZ, R155 ;  /* 0x000000ffffcc7224 */ /* 0x002fc600078e009b */
[----:B------:R-:W2:Y:S01]  /*7380*/  LDL.LU R155, [R1+0x10c] ;  /* 0x00010c00019b7983 */ /* 0x000ea20000300800 */
[----:B0-----:R-:W-:-:S03]  /*7390*/  IMAD.MOV.U32 R203, RZ, RZ, R226 ;  /* 0x000000ffffcb7224 */ /* 0x001fc600078e00e2 */
[----:B------:R-:W4:Y:S04]  /*73a0*/  LDL.LU R226, [R1+0x108] ;  /* 0x0001080001e27983 */ /* 0x000f280000300800 */
[----:B------:R0:W-:Y:S02]  /*73b0*/  STS.U16 [R212+UR8+0x2900], R202 ;  /* 0x002900cad4007988 */ /* 0x0001e40008000408 */
[----:B0-----:R-:W-:Y:S02]  /*73c0*/  IMAD.MOV.U32 R202, RZ, RZ, R184 ;  /* 0x000000ffffca7224 */ /* 0x001fe400078e00b8 */
[----:B------:R-:W0:Y:S01]  /*73d0*/  LDC R184, c[0x0][0x23c] ;  /* 0x00008f00ffb87b82 */ /* 0x000e220000000800 */
[----:B-----5:R-:W-:Y:S04]  /*73e0*/  STS.U16 [R212+UR8+0x2b00], R201 ;  /* 0x002b00c9d4007988 */ /* 0x020fe80008000408 */
[----:B------:R1:W-:Y:S02]  /*73f0*/  STS.U16 [R212+UR8+0x2d00], R200 ;  /* 0x002d00c8d4007988 */ /* 0x0003e40008000408 */
[----:B-1----:R-:W-:-:S02]  /*7400*/  IMAD.MOV.U32 R200, RZ, RZ, R203 ;  /* 0x000000ffffc87224 */ /* 0x002fc400078e00cb */
[----:B------:R-:W-:Y:S01]  /*7410*/  IMAD.MOV.U32 R203, RZ, RZ, R204 ;  /* 0x000000ffffcb7224 */ /* 0x000fe200078e00cc */
[----:B------:R1:W-:Y:S01]  /*7420*/  STS.U16 [R212+UR8+0x2f00], R199 ;  /* 0x002f00c7d4007988 */ /* 0x0003e20008000408 */
[----:B------:R-:W-:Y:S02]  /*7430*/  IMAD.MOV.U32 R204, RZ, RZ, R186 ;  /* 0x000000ffffcc7224 */ /* 0x000fe400078e00ba */
[----:B0-----:R-:W-:Y:S02]  /*7440*/  IMAD.SHL.U32 R184, R184, 0x20, RZ ;  /* 0x00000020b8b87824 */ /* 0x001fe400078e00ff */
[----:B------:R-:W-:Y:S02]  /*7450*/  IMAD.MOV.U32 R186, RZ, RZ, R171 ;  /* 0x000000ffffba7224 */ /* 0x000fe400078e00ab */
[----:B------:R-:W5:Y:S04]  /*7460*/  LDL.LU R171, [R1+0x104] ;  /* 0x0001040001ab7983 */ /* 0x000f680000300800 */
[----:B------:R-:W-:Y:S04]  /*7470*/  STS.U16 [R212+UR8+0x3100], R198 ;  /* 0x003100c6d4007988 */ /* 0x000fe80008000408 */
[----:B------:R-:W-:Y:S04]  /*7480*/  STS.U16 [R212+UR8+0x3300], R197 ;  /* 0x003300c5d4007988 */ /* 0x000fe80008000408 */
[----:B------:R-:W-:Y:S04]  /*7490*/  STS.U16 [R212+UR8+0x3500], R196 ;  /* 0x003500c4d4007988 */ /* 0x000fe80008000408 */
[----:B------:R-:W-:Y:S04]  /*74a0*/  STS.U16 [R212+UR8+0x3700], R195 ;  /* 0x003700c3d4007988 */ /* 0x000fe80008000408 */
[----:B------:R0:W-:Y:S01]  /*74b0*/  STS.U16 [R212+UR8+0x3900], R194 ;  /* 0x003900c2d4007988 */ /* 0x0001e20008000408 */
[----:B------:R-:W-:-:S02]  /*74c0*/  IMAD.MOV.U32 R201, RZ, RZ, R202 ;  /* 0x000000ffffc97224 */ /* 0x000fc400078e00ca */
[----:B-1----:R-:W-:Y:S01]  /*74d0*/  IMAD.MOV.U32 R199, RZ, RZ, R190 ;  /* 0x000000ffffc77224 */ /* 0x002fe200078e00be */
[----:B------:R-:W-:Y:S01]  /*74e0*/  UMOV UR20, UR4 ;  /* 0x0000000400147c82 */ /* 0x000fe20008000000 */
[----:B------:R-:W-:Y:S01]  /*74f0*/  UMOV UR21, 0x40000040 ;  /* 0x4000004000157882 */ /* 0x000fe20000000000 */
[----:B------:R-:W-:Y:S01]  /*7500*/  UMOV UR22, UR6 ;  /* 0x0000000600167c82 */ /* 0x000fe20008000000 */
[----:B------:R-:W-:Y:S01]  /*7510*/  UMOV UR23, 0x80000020 ;  /* 0x8000002000177882 */ /* 0x000fe20000000000 */
[----:B0-----:R-:W0:Y:S01]  /*7520*/  LDC R194, c[0x0][0x238] ;  /* 0x00008e00ffc27b82 */ /* 0x001e220000000800 */
[----:B------:R-:W-:Y:S04]  /*7530*/  STS.U16 [R212+UR8+0x3b00], R193 ;  /* 0x003b00c1d4007988 */ /* 0x000fe80008000408 */
[----:B------:R1:W-:Y:S01]  /*7540*/  STS.U16 [R212+UR8+0x3d00], R192 ;  /* 0x003d00c0d4007988 */ /* 0x0003e20008000408 */
[----:B------:R-:W-:-:S02]  /*7550*/  IMAD.MOV.U32 R202, RZ, RZ, R208 ;  /* 0x000000ffffca7224 */ /* 0x000fc400078e00d0 */
[----:B-1----:R-:W-:Y:S01]  /*7560*/  IMAD.MOV.U32 R212, RZ, RZ, R187 ;  /* 0x000000ffffd47224 */ /* 0x002fe200078e00bb */
[----:B------:R1:W-:Y:S06]  /*7570*/  MEMBAR.ALL.CTA ;  /* 0x0000000000007992 */ /* 0x0003ec0000008000 */
[----:B-1----:R-:W1:Y:S01]  /*7580*/  FENCE.VIEW.ASYNC.S ;  /* 0x00000000000073c6 */ /* 0x002e620000000000 */
[----:B------:R-:W-:Y:S02]  /*7590*/  IMAD.MOV.U32 R187, RZ, RZ, R227 ;  /* 0x000000ffffbb7224 */ /* 0x000fe400078e00e3 */
[----:B------:R-:W-:-:S05]  /*75a0*/  IMAD.WIDE R186, R184, 0x2, R186 ;  /* 0x00000002b8ba7825 */ /* 0x000fca00078e02ba */
[----:B------:R0:W-:Y:S01]  /*75b0*/  STL [R1+0x44], R186 ;  /* 0x000044ba01007387 */ /* 0x0001e20000100800 */
[----:B------:R-:W-:Y:S02]  /*75c0*/  IMAD.MOV.U32 R227, RZ, RZ, R187 ;  /* 0x000000ffffe37224 */ /* 0x000fe400078e00bb */
[----:B0-----:R-:W-:Y:S02]  /*75d0*/  IMAD.MOV.U32 R186, RZ, RZ, R222 ;  /* 0x000000ffffba7224 */ /* 0x001fe400078e00de */
[----:B------:R-:W5:Y:S01]  /*75e0*/  LDL.LU R222, [R1+0x100] ;  /* 0x0001000001de7983 */ /* 0x000f620000300800 */
[----:B------:R-:W-:Y:S02]  /*75f0*/  IMAD.MOV.U32 R187, RZ, RZ, R229 ;  /* 0x000000ffffbb7224 */ /* 0x000fe400078e00e5 */
[----:B------:R-:W-:Y:S01]  /*7600*/  IMAD.MOV.U32 R208, RZ, RZ, R191 ;  /* 0x000000ffffd07224 */ /* 0x000fe200078e00bf */
[----:B-1----:R-:W-:Y:S01]  /*7610*/  BAR.SYNC.DEFER_BLOCKING 0x0 ;  /* 0x0000000000007b1d */ /* 0x002fe20000010000 */
[----:B------:R-:W-:-:S04]  /*7620*/  IMAD.WIDE R186, R184, 0x2, R186 ;  /* 0x00000002b8ba7825 */ /* 0x000fc800078e02ba */
[----:B------:R-:W-:Y:S01]  /*7630*/  IMAD.MOV.U32 R229, RZ, RZ, R187 ;  /* 0x000000ffffe57224 */ /* 0x000fe200078e00bb */
[----:B------:R0:W-:Y:S02]  /*7640*/  STL [R1+0x48], R186 ;  /* 0x000048ba01007387 */ /* 0x0001e40000100800 */
[----:B0-----:R-:W-:Y:S02]  /*7650*/  IMAD.MOV.U32 R186, RZ, RZ, R177 ;  /* 0x000000ffffba7224 */ /* 0x001fe400078e00b1 */
[----:B------:R-:W-:Y:S01]  /*7660*/  IMAD.MOV.U32 R187, RZ, RZ, R231 ;  /* 0x000000ffffbb7224 */ /* 0x000fe200078e00e7 */
[----:B------:R-:W5:Y:S01]  /*7670*/  LDL.LU R177, [R1+0xfc] ;  /* 0x0000fc0001b17983 */ /* 0x000f620000300800 */
[----:B------:R-:W-:-:S04]  /*7680*/  IMAD.WIDE R186, R184, 0x2, R186 ;  /* 0x00000002b8ba7825 */ /* 0x000fc800078e02ba */
[----:B------:R-:W-:Y:S01]  /*7690*/  IMAD.MOV.U32 R231, RZ, RZ, R187 ;  /* 0x000000ffffe77224 */ /* 0x000fe200078e00bb */
[----:B------:R0:W-:Y:S02]  /*76a0*/  STL [R1+0x4c], R186 ;  /* 0x00004cba01007387 */ /* 0x0001e40000100800 */
[----:B0-----:R-:W-:Y:S02]  /*76b0*/  IMAD.MOV.U32 R186, RZ, RZ, R216 ;  /* 0x000000ffffba7224 */ /* 0x001fe400078e00d8 */
[----:B------:R-:W-:Y:S01]  /*76c0*/  IMAD.MOV.U32 R187, RZ, RZ, R233 ;  /* 0x000000ffffbb7224 */ /* 0x000fe200078e00e9 */
[----:B------:R-:W5:Y:S01]  /*76d0*/  LDL.LU R216, [R1+0xf8] ;  /* 0x0000f80001d87983 */ /* 0x000f620000300800 */
[----:B------:R-:W-:-:S05]  /*76e0*/  IMAD.WIDE R186, R184, 0x2, R186 ;  /* 0x00000002b8ba7825 */ /* 0x000fca00078e02ba */
[----:B------:R0:W-:Y:S02]  /*76f0*/  STL [R1+0x50], R186 ;  /* 0x000050ba01007387 */ /* 0x0001e40000100800 */
[----:B0-----:R-:W-:Y:S02]  /*7700*/  IMAD.MOV.U32 R186, RZ, RZ, R181 ;  /* 0x000000ffffba7224 */ /* 0x001fe400078e00b5 */
[----:B------:R-:W5:Y:S01]  /*7710*/  LDL.LU R181, [R1+0xf4] ;  /* 0x0000f40001b57983 */ /* 0x000f620000300800 */
[----:B----4-:R-:W-:Y:S02]  /*7720*/  IMAD.MOV.U32 R190, RZ, RZ, R226 ;  /* 0x000000ffffbe7224 */ /* 0x010fe400078e00e2 */
[----:B--2---:R-:W-:Y:S02]  /*7730*/  IMAD.MOV.U32 R191, RZ, RZ, R155 ;  /* 0x000000ffffbf7224 */ /* 0x004fe400078e009b */
[----:B------:R-:W-:-:S04]  /*7740*/  IMAD.WIDE R190, R184, 0x2, R190 ;  /* 0x00000002b8be7825 */ /* 0x000fc800078e02be */
[----:B------:R-:W-:Y:S02]  /*7750*/  IMAD.MOV.U32 R226, RZ, RZ, R190 ;  /* 0x000000ffffe27224 */ /* 0x000fe400078e00be */
[----:B------:R-:W-:Y:S02]  /*7760*/  IMAD.MOV.U32 R155, RZ, RZ, R191 ;  /* 0x000000ffff9b7224 */ /* 0x000fe400078e00bf */
[----:B------:R-:W-:Y:S02]  /*7770*/  IMAD.MOV.U32 R190, RZ, RZ, R228 ;  /* 0x000000ffffbe7224 */ /* 0x000fe400078e00e4 */
[----:B------:R-:W-:Y:S02]  /*7780*/  IMAD.MOV.U32 R191, RZ, RZ, R4 ;  /* 0x000000ffffbf7224 */ /* 0x000fe400078e0004 */
        /* <DEDUP_REMOVED lines=10> */
[----:B------:R-:W-:Y:S02]  /*7830*/  IMAD.MOV.U32 R190, RZ, RZ, R232 ;  /* 0x000000ffffbe7224 */ /* 0x000fe400078e00e8 */
[----:B------:R-:W-:-:S02]  /*7840*/  IMAD.MOV.U32 R191, RZ, RZ, R8 ;  /* 0x000000ffffbf7224 */ /* 0x000fc400078e0008 */
[----:B------:R-:W-:-:S04]  /*7850*/  IMAD.WIDE R186, R184, 0x2, R186 ;  /* 0x00000002b8ba7825 */ /* 0x000fc800078e02ba */
[----:B------:R-:W-:Y:S01]  /*7860*/  IMAD.WIDE R190, R184, 0x2, R190 ;  /* 0x00000002b8be7825 */ /* 0x000fe200078e02be */
[----:B------:R0:W-:Y:S03]  /*7870*/  STL [R1+0x54], R186 ;  /* 0x000054ba01007387 */ /* 0x0001e60000100800 */
[----:B------:R-:W-:Y:S02]  /*7880*/  IMAD.MOV.U32 R232, RZ, RZ, R190 ;  /* 0x000000ffffe87224 */ /* 0x000fe400078e00be */
[----:B------:R-:W-:Y:S02]  /*7890*/  IMAD.MOV.U32 R8, RZ, RZ, R191 ;  /* 0x000000ffff087224 */ /* 0x000fe400078e00bf */
[----:B------:R-:W-:Y:S02]  /*78a0*/  IMAD.MOV.U32 R235, RZ, RZ, R187 ;  /* 0x000000ffffeb7224 */ /* 0x000fe400078e00bb */
[----:B------:R-:W-:-:S02]  /*78b0*/  IMAD.MOV.U32 R190, RZ, RZ, R15 ;  /* 0x000000ffffbe7224 */ /* 0x000fc400078e000f */
[----:B------:R-:W-:Y:S02]  /*78c0*/  IMAD.MOV.U32 R191, RZ, RZ, R16 ;  /* 0x000000ffffbf7224 */ /* 0x000fe400078e0010 */
[----:B0-----:R-:W-:Y:S02]  /*78d0*/  IMAD.MOV.U32 R186, RZ, RZ, R0 ;  /* 0x000000ffffba7224 */ /* 0x001fe400078e0000 */
[----:B------:R-:W-:Y:S01]  /*78e0*/  IMAD.MOV.U32 R187, RZ, RZ, R237 ;  /* 0x000000ffffbb7224 */ /* 0x000fe200078e00ed */
[----:B------:R-:W2:Y:S01]  /*78f0*/  LDL.LU R0, [R1+0xf0] ;  /* 0x0000f00001007983 */ /* 0x000ea20000300800 */
[----:B------:R-:W-:-:S04]  /*7900*/  IMAD.WIDE R190, R184, 0x2, R190 ;  /* 0x00000002b8be7825 */ /* 0x000fc800078e02be */
[----:B------:R-:W-:-:S04]  /*7910*/  IMAD.WIDE R186, R184, 0x2, R186 ;  /* 0x00000002b8ba7825 */ /* 0x000fc800078e02ba */
[----:B------:R-:W-:Y:S01]  /*7920*/  IMAD.MOV.U32 R15, RZ, RZ, R190 ;  /* 0x000000ffff0f7224 */ /* 0x000fe200078e00be */
[----:B------:R0:W-:Y:S01]  /*7930*/  STL [R1+0x58], R186 ;  /* 0x000058ba01007387 */ /* 0x0001e20000100800 */
[----:B------:R-:W-:Y:S02]  /*7940*/  IMAD.MOV.U32 R16, RZ, RZ, R191 ;  /* 0x000000ffff107224 */ /* 0x000fe400078e00bf */
[----:B------:R-:W-:Y:S02]  /*7950*/  IMAD.MOV.U32 R190, RZ, RZ, R236 ;  /* 0x000000ffffbe7224 */ /* 0x000fe400078e00ec */
[----:B------:R-:W-:Y:S02]  /*7960*/  IMAD.MOV.U32 R191, RZ, RZ, R14 ;  /* 0x000000ffffbf7224 */ /* 0x000fe400078e000e */
[----:B------:R-:W-:Y:S02]  /*7970*/  IMAD.MOV.U32 R237, RZ, RZ, R187 ;  /* 0x000000ffffed7224 */ /* 0x000fe400078e00bb */
[----:B------:R-:W-:-:S04]  /*7980*/  IMAD.WIDE R190, R184, 0x2, R190 ;  /* 0x00000002b8be7825 */ /* 0x000fc800078e02be */
[----:B0-----:R-:W-:Y:S02]  /*7990*/  IMAD.MOV.U32 R186, RZ, RZ, R176 ;  /* 0x000000ffffba7224 */ /* 0x001fe400078e00b0 */
[----:B------:R-:W-:Y:S01]  /*79a0*/  IMAD.MOV.U32 R187, RZ, RZ, R239 ;  /* 0x000000ffffbb7224 */ /* 0x000fe200078e00ef */
[----:B------:R-:W4:Y:S01]  /*79b0*/  LDL.LU R176, [R1+0xec] ;  /* 0x0000ec0001b07983 */ /* 0x000f220000300800 */
[----:B------:R-:W-:-:S04]  /*79c0*/  IMAD.WIDE R186, R184, 0x2, R186 ;  /* 0x00000002b8ba7825 */ /* 0x000fc800078e02ba */
[----:B------:R-:W-:Y:S02]  /*79d0*/  IMAD.MOV.U32 R236, RZ, RZ, R190 ;  /* 0x000000ffffec7224 */ /* 0x000fe400078e00be */
[----:B------:R-:W-:Y:S01]  /*79e0*/  IMAD.MOV.U32 R14, RZ, RZ, R191 ;  /* 0x000000ffff0e7224 */ /* 0x000fe200078e00bf */
[----:B------:R0:W-:Y:S01]  /*79f0*/  STL [R1+0x5c], R186 ;  /* 0x00005cba01007387 */ /* 0x0001e20000100800 */
[----:B------:R-:W-:Y:S02]  /*7a00*/  IMAD.MOV.U32 R190, RZ, RZ, R21 ;  /* 0x000000ffffbe7224 */ /* 0x000fe400078e0015 */
[----:B------:R-:W-:Y:S02]  /*7a10*/  IMAD.MOV.U32 R191, RZ, RZ, R22 ;  /* 0x000000ffffbf7224 */ /* 0x000fe400078e0016 */
[----:B------:R-:W-:Y:S02]  /*7a20*/  IMAD.MOV.U32 R239, RZ, RZ, R187 ;  /* 0x000000ffffef7224 */ /* 0x000fe400078e00bb */
[----:B------:R-:W-:-:S04]  /*7a30*/  IMAD.WIDE R190, R184, 0x2, R190 ;  /* 0x00000002b8be7825 */ /* 0x000fc800078e02be */
[----:B0-----:R-:W-:Y:S02]  /*7a40*/  IMAD.MOV.U32 R186, RZ, RZ, R225 ;  /* 0x000000ffffba7224 */ /* 0x001fe400078e00e1 */
[----:B------:R-:W-:Y:S01]  /*7a50*/  IMAD.MOV.U32 R187, RZ, RZ, R241 ;  /* 0x000000ffffbb7224 */ /* 0x000fe200078e00f1 */
[----:B------:R-:W4:Y:S01]  /*7a60*/  LDL.LU R225, [R1+0xe8] ;  /* 0x0000e80001e17983 */ /* 0x000f220000300800 */
[----:B------:R-:W-:Y:S02]  /*7a70*/  IMAD.MOV.U32 R21, RZ, RZ, R190 ;  /* 0x000000ffff157224 */ /* 0x000fe400078e00be */
[----:B------:R-:W-:-:S04]  /*7a80*/  IMAD.WIDE R186, R184, 0x2, R186 ;  /* 0x00000002b8ba7825 */ /* 0x000fc800078e02ba */
[----:B------:R-:W-:Y:S02]  /*7a90*/  IMAD.MOV.U32 R22, RZ, RZ, R191 ;  /* 0x000000ffff167224 */ /* 0x000fe400078e00bf */
[----:B------:R-:W-:Y:S02]  /*7aa0*/  IMAD.MOV.U32 R190, RZ, RZ, R240 ;  /* 0x000000ffffbe7224 */ /* 0x000fe400078e00f0 */
[----:B------:R-:W-:Y:S01]  /*7ab0*/  IMAD.MOV.U32 R191, RZ, RZ, R20 ;  /* 0x000000ffffbf7224 */ /* 0x000fe200078e0014 */
[----:B------:R0:W-:Y:S01]  /*7ac0*/  STL [R1+0x60], R186 ;  /* 0x000060ba01007387 */ /* 0x0001e20000100800 */
[----:B------:R-:W-:Y:S02]  /*7ad0*/  IMAD.MOV.U32 R241, RZ, RZ, R187 ;  /* 0x000000fffff17224 */ /* 0x000fe400078e00bb */
[----:B------:R-:W-:-:S04]  /*7ae0*/  IMAD.WIDE R190, R184, 0x2, R190 ;  /* 0x00000002b8be7825 */ /* 0x000fc800078e02be */
[----:B------:R-:W-:Y:S02]  /*7af0*/  IMAD.MOV.U32 R240, RZ, RZ, R190 ;  /* 0x000000fffff07224 */ /* 0x000fe400078e00be */
[----:B0-----:R-:W-:Y:S02]  /*7b00*/  IMAD.MOV.U32 R186, RZ, RZ, R179 ;  /* 0x000000ffffba7224 */ /* 0x001fe400078e00b3 */
[----:B------:R-:W-:Y:S01]  /*7b10*/  IMAD.MOV.U32 R187, RZ, RZ, R243 ;  /* 0x000000ffffbb7224 */ /* 0x000fe200078e00f3 */
[----:B------:R-:W4:Y:S01]  /*7b20*/  LDL.LU R179, [R1+0xe4] ;  /* 0x0000e40001b37983 */ /* 0x000f220000300800 */
[----:B------:R-:W-:Y:S02]  /*7b30*/  IMAD.MOV.U32 R20, RZ, RZ, R191 ;  /* 0x000000ffff147224 */ /* 0x000fe400078e00bf */
[----:B------:R-:W-:-:S04]  /*7b40*/  IMAD.WIDE R186, R184, 0x2, R186 ;  /* 0x00000002b8ba7825 */ /* 0x000fc800078e02ba */
        /* <DEDUP_REMOVED lines=12> */
[----:B------:R-:W-:Y:S02]  /*7c10*/  IMAD.MOV.U32 R191, RZ, RZ, R158 ;  /* 0x000000ffffbf7224 */ /* 0x000fe400078e009e */
[----:B------:R-:W-:Y:S02]  /*7c20*/  IMAD.MOV.U32 R192, RZ, RZ, R230 ;  /* 0x000000ffffc07224 */ /* 0x000fe400078e00e6 */
[----:B------:R-:W-:Y:S01]  /*7c30*/  IMAD.MOV.U32 R193, RZ, RZ, R5 ;  /* 0x000000ffffc17224 */ /* 0x000fe200078e0005 */
[----:B------:R0:W-:Y:S01]  /*7c40*/  STL [R1+0x68], R186 ;  /* 0x000068ba01007387 */ /* 0x0001e20000100800 */
[----:B------:R-:W-:-:S04]  /*7c50*/  IMAD.WIDE R190, R184, 0x2, R190 ;  /* 0x00000002b8be7825 */ /* 0x000fc800078e02be */
[----:B------:R-:W-:Y:S02]  /*7c60*/  IMAD.MOV.U32 R245, RZ, RZ, R187 ;  /* 0x000000fffff57224 */ /* 0x000fe400078e00bb */
[----:B------:R-:W-:-:S04]  /*7c70*/  IMAD.WIDE R192, R184, 0x2, R192 ;  /* 0x00000002b8c07825 */ /* 0x000fc800078e02c0 */
[----:B0-----:R-:W-:Y:S02]  /*7c80*/  IMAD.MOV.U32 R186, RZ, RZ, R188 ;  /* 0x000000ffffba7224 */ /* 0x001fe400078e00bc */
[----:B------:R-:W-:Y:S01]  /*7c90*/  IMAD.MOV.U32 R187, RZ, RZ, R247 ;  /* 0x000000ffffbb7224 */ /* 0x000fe200078e00f7 */
[----:B------:R-:W4:Y:S01]  /*7ca0*/  LDL.LU R188, [R1+0xdc] ;  /* 0x0000dc0001bc7983 */ /* 0x000f220000300800 */
[----:B------:R-:W-:Y:S02]  /*7cb0*/  IMAD.MOV.U32 R157, RZ, RZ, R190 ;  /* 0x000000ffff9d7224 */ /* 0x000fe400078e00be */
[----:B------:R-:W-:Y:S02]  /*7cc0*/  IMAD.MOV.U32 R158, RZ, RZ, R191 ;  /* 0x000000ffff9e7224 */ /* 0x000fe400078e00bf */
[----:B------:R-:W-:Y:S02]  /*7cd0*/  IMAD.MOV.U32 R190, RZ, RZ, R246 ;  /* 0x000000ffffbe7224 */ /* 0x000fe400078e00f6 */
[----:B------:R-:W-:-:S02]  /*7ce0*/  IMAD.MOV.U32 R191, RZ, RZ, R156 ;  /* 0x000000ffffbf7224 */ /* 0x000fc400078e009c */
        /* <DEDUP_REMOVED lines=10> */
[----:B------:R-:W-:Y:S02]  /*7d90*/  IMAD.MOV.U32 R187, RZ, RZ, R249 ;  /* 0x000000ffffbb7224 */ /* 0x000fe400078e00f9 */
[----:B------:R-:W-:Y:S02]  /*7da0*/  IMAD.MOV.U32 R246, RZ, RZ, R190 ;  /* 0x000000fffff67224 */ /* 0x000fe400078e00be */
[----:B------:R-:W-:Y:S02]  /*7db0*/  IMAD.MOV.U32 R156, RZ, RZ, R191 ;  /* 0x000000ffff9c7224 */ /* 0x000fe400078e00bf */
[----:B------:R-:W-:Y:S02]  /*7dc0*/  IMAD.MOV.U32 R190, RZ, RZ, R163 ;  /* 0x000000ffffbe7224 */ /* 0x000fe400078e00a3 */
[----:B------:R-:W-:-:S02]  /*7dd0*/  IMAD.MOV.U32 R191, RZ, RZ, R164 ;  /* 0x000000ffffbf7224 */ /* 0x000fc400078e00a4 */
[----:B------:R-:W-:Y:S02]  /*7de0*/  IMAD.MOV.U32 R234, RZ, RZ, R192 ;  /* 0x000000ffffea7224 */ /* 0x000fe400078e00c0 */
[----:B------:R-:W-:Y:S02]  /*7df0*/  IMAD.MOV.U32 R11, RZ, RZ, R193 ;  /* 0x000000ffff0b7224 */ /* 0x000fe400078e00c1 */
[----:B------:R-:W-:-:S04]  /*7e00*/  IMAD.WIDE R186, R184, 0x2, R186 ;  /* 0x00000002b8ba7825 */ /* 0x000fc800078e02ba */
[----:B------:R-:W-:Y:S02]  /*7e10*/  IMAD.MOV.U32 R192, RZ, RZ, R238 ;  /* 0x000000ffffc07224 */ /* 0x000fe400078e00ee */
[----:B------:R-:W-:Y:S02]  /*7e20*/  IMAD.MOV.U32 R193, RZ, RZ, R17 ;  /* 0x000000ffffc17224 */ /* 0x000fe400078e0011 */
[C---:B------:R-:W-:Y:S01]  /*7e30*/  IMAD.WIDE R190, R184.reuse, 0x2, R190 ;  /* 0x00000002b8be7825 */ /* 0x040fe200078e02be */
[----:B------:R0:W-:Y:S03]  /*7e40*/  STL [R1+0x70], R186 ;  /* 0x000070ba01007387 */ /* 0x0001e60000100800 */
[----:B------:R-:W-:-:S04]  /*7e50*/  IMAD.WIDE R192, R184, 0x2, R192 ;  /* 0x00000002b8c07825 */ /* 0x000fc800078e02c0 */
[----:B------:R-:W-:Y:S02]  /*7e60*/  IMAD.MOV.U32 R249, RZ, RZ, R187 ;  /* 0x000000fffff97224 */ /* 0x000fe400078e00bb */
[----:B------:R-:W-:Y:S02]  /*7e70*/  IMAD.MOV.U32 R163, RZ, RZ, R190 ;  /* 0x000000ffffa37224 */ /* 0x000fe400078e00be */
[----:B------:R-:W-:Y:S02]  /*7e80*/  IMAD.MOV.U32 R164, RZ, RZ, R191 ;  /* 0x000000ffffa47224 */ /* 0x000fe400078e00bf */
[----:B0-----:R-:W-:Y:S02]  /*7e90*/  IMAD.MOV.U32 R186, RZ, RZ, R221 ;  /* 0x000000ffffba7224 */ /* 0x001fe400078e00dd */
[----:B------:R-:W-:Y:S01]  /*7ea0*/  IMAD.MOV.U32 R187, RZ, RZ, R251 ;  /* 0x000000ffffbb7224 */ /* 0x000fe200078e00fb */
[----:B------:R-:W4:Y:S01]  /*7eb0*/  LDL.LU R221, [R1+0xd8] ;  /* 0x0000d80001dd7983 */ /* 0x000f220000300800 */
[----:B------:R-:W-:-:S02]  /*7ec0*/  IMAD.MOV.U32 R190, RZ, RZ, R250 ;  /* 0x000000ffffbe7224 */ /* 0x000fc400078e00fa */
[----:B------:R-:W-:Y:S02]  /*7ed0*/  IMAD.MOV.U32 R191, RZ, RZ, R162 ;  /* 0x000000ffffbf7224 */ /* 0x000fe400078e00a2 */
[----:B------:R-:W-:Y:S02]  /*7ee0*/  IMAD.MOV.U32 R238, RZ, RZ, R192 ;  /* 0x000000ffffee7224 */ /* 0x000fe400078e00c0 */
[----:B------:R-:W-:Y:S02]  /*7ef0*/  IMAD.MOV.U32 R17, RZ, RZ, R193 ;  /* 0x000000ffff117224 */ /* 0x000fe400078e00c1 */
[----:B------:R-:W-:Y:S02]  /*7f00*/  IMAD.MOV.U32 R192, RZ, RZ, R244 ;  /* 0x000000ffffc07224 */ /* 0x000fe400078e00f4 */
[----:B------:R-:W-:Y:S02]  /*7f10*/  IMAD.MOV.U32 R193, RZ, RZ, R154 ;  /* 0x000000ffffc17224 */ /* 0x000fe400078e009a */
[----:B------:R-:W-:-:S04]  /*7f20*/  IMAD.WIDE R186, R184, 0x2, R186 ;  /* 0x00000002b8ba7825 */ /* 0x000fc800078e02ba */
[C---:B------:R-:W-:Y:S01]  /*7f30*/  IMAD.WIDE R190, R184.reuse, 0x2, R190 ;  /* 0x00000002b8be7825 */ /* 0x040fe200078e02be */
[----:B------:R0:W-:Y:S03]  /*7f40*/  STL [R1+0x74], R186 ;  /* 0x000074ba01007387 */ /* 0x0001e60000100800 */
[----:B------:R-:W-:-:S04]  /*7f50*/  IMAD.WIDE R192, R184, 0x2, R192 ;  /* 0x00000002b8c07825 */ /* 0x000fc800078e02c0 */
[----:B------:R-:W-:Y:S02]  /*7f60*/  IMAD.MOV.U32 R251, RZ, RZ, R187 ;  /* 0x000000fffffb7224 */ /* 0x000fe400078e00bb */
[----:B------:R-:W-:Y:S02]  /*7f70*/  IMAD.MOV.U32 R250, RZ, RZ, R190 ;  /* 0x000000fffffa7224 */ /* 0x000fe400078e00be */
[----:B------:R-:W-:Y:S02]  /*7f80*/  IMAD.MOV.U32 R162, RZ, RZ, R191 ;  /* 0x000000ffffa27224 */ /* 0x000fe400078e00bf */
[----:B0-----:R-:W-:Y:S02]  /*7f90*/  IMAD.MOV.U32 R186, RZ, RZ, R201 ;  /* 0x000000ffffba7224 */ /* 0x001fe400078e00c9 */
[----:B------:R-:W-:Y:S02]  /*7fa0*/  IMAD.MOV.U32 R187, RZ, RZ, R200 ;  /* 0x000000ffffbb7224 */ /* 0x000fe400078e00c8 */
[----:B------:R-:W-:-:S02]  /*7fb0*/  IMAD.MOV.U32 R190, RZ, RZ, R169 ;  /* 0x000000ffffbe7224 */ /* 0x000fc400078e00a9 */
[----:B------:R-:W-:Y:S02]  /*7fc0*/  IMAD.MOV.U32 R191, RZ, RZ, R170 ;  /* 0x000000ffffbf7224 */ /* 0x000fe400078e00aa */
[----:B------:R-:W-:Y:S02]  /*7fd0*/  IMAD.MOV.U32 R244, RZ, RZ, R192 ;  /* 0x000000fffff47224 */ /* 0x000fe400078e00c0 */
[----:B------:R-:W-:Y:S02]  /*7fe0*/  IMAD.MOV.U32 R154, RZ, RZ, R193 ;  /* 0x000000ffff9a7224 */ /* 0x000fe400078e00c1 */
[----:B------:R-:W-:Y:S02]  /*7ff0*/  IMAD.MOV.U32 R192, RZ, RZ, R248 ;  /* 0x000000ffffc07224 */ /* 0x000fe400078e00f8 */
[----:B---3--:R-:W-:Y:S02]  /*8000*/  IMAD.MOV.U32 R193, RZ, RZ, R159 ;  /* 0x000000ffffc17224 */ /* 0x008fe400078e009f */
[----:B------:R-:W-:-:S04]  /*8010*/  IMAD.WIDE R186, R184, 0x2, R186 ;  /* 0x00000002b8ba7825 */ /* 0x000fc800078e02ba */
[C---:B------:R-:W-:Y:S01]  /*8020*/  IMAD.WIDE R190, R184.reuse, 0x2, R190 ;  /* 0x00000002b8be7825 */ /* 0x040fe200078e02be */
[----:B------:R0:W-:Y:S03]  /*8030*/  STL [R1+0x78], R186 ;  /* 0x000078ba01007387 */ /* 0x0001e60000100800 */
[----:B------:R-:W-:Y:S01]  /*8040*/  IMAD.WIDE R192, R184, 0x2, R192 ;  /* 0x00000002b8c07825 */ /* 0x000fe200078e02c0 */
[----:B------:R1:W-:Y:S03]  /*8050*/  STL [R1], R187 ;  /* 0x000000bb01007387 */ /* 0x0003e60000100800 */
[----:B------:R-:W-:Y:S02]  /*8060*/  IMAD.MOV.U32 R169, RZ, RZ, R190 ;  /* 0x000000ffffa97224 */ /* 0x000fe400078e00be */
[----:B------:R-:W-:-:S02]  /*8070*/  IMAD.MOV.U32 R170, RZ, RZ, R191 ;  /* 0x000000ffffaa7224 */ /* 0x000fc400078e00bf */
[----:B------:R-:W-:Y:S02]  /*8080*/  IMAD.MOV.U32 R190, RZ, RZ, R202 ;  /* 0x000000ffffbe7224 */ /* 0x000fe400078e00ca */
[----:B------:R-:W-:Y:S02]  /*8090*/  IMAD.MOV.U32 R191, RZ, RZ, R168 ;  /* 0x000000ffffbf7224 */ /* 0x000fe400078e00a8 */
[----:B------:R-:W-:Y:S02]  /*80a0*/  IMAD.MOV.U32 R248, RZ, RZ, R192 ;  /* 0x000000fffff87224 */ /* 0x000fe400078e00c0 */
[----:B------:R-:W-:Y:S02]  /*80b0*/  IMAD.MOV.U32 R159, RZ, RZ, R193 ;  /* 0x000000ffff9f7224 */ /* 0x000fe400078e00c1 */
[----:B0-----:R-:W-:Y:S02]  /*80c0*/  IMAD.MOV.U32 R186, RZ, RZ, R214 ;  /* 0x000000ffffba7224 */ /* 0x001fe400078e00d6 */
[----:B-1----:R-:W-:-:S02]  /*80d0*/  IMAD.MOV.U32 R187, RZ, RZ, R189 ;  /* 0x000000ffffbb7224 */ /* 0x002fc400078e00bd */
[----:B------:R-:W-:Y:S01]  /*80e0*/  IMAD.MOV.U32 R192, RZ, RZ, R252 ;  /* 0x000000ffffc07224 */ /* 0x000fe200078e00fc */
[----:B------:R-:W3:Y:S01]  /*80f0*/  LDL.LU R189, [R1+0xd4] ;  /* 0x0000d40001bd7983 */ /* 0x000ee20000300800 */
[----:B------:R-:W-:Y:S02]  /*8100*/  IMAD.MOV.U32 R193, RZ, RZ, R165 ;  /* 0x000000ffffc17224 */ /* 0x000fe400078e00a5 */
[C---:B------:R-:W-:Y:S01]  /*8110*/  IMAD.WIDE R190, R184.reuse, 0x2, R190 ;  /* 0x00000002b8be7825 */ /* 0x040fe200078e02be */
[----:B------:R-:W3:Y:S03]  /*8120*/  LDL.LU R214, [R1+0xd0] ;  /* 0x0000d00001d67983 */ /* 0x000ee60000300800 */
[C---:B------:R-:W-:Y:S01]  /*8130*/  IMAD.WIDE R186, R184.reuse, 0x2, R186 ;  /* 0x00000002b8ba7825 */ /* 0x040fe200078e02ba */
[----:B------:R-:W-:Y:S03]  /*8140*/  STL [R1+0x4], R190 ;  /* 0x000004be01007387 */ /* 0x000fe60000100800 */
[----:B------:R-:W-:Y:S01]  /*8150*/  IMAD.WIDE R192, R184, 0x2, R192 ;  /* 0x00000002b8c07825 */ /* 0x000fe200078e02c0 */
[----:B------:R0:W-:Y:S03]  /*8160*/  STL [R1+0x7c], R186 ;  /* 0x00007cba01007387 */ /* 0x0001e60000100800 */
[----:B------:R-:W-:Y:S01]  /*8170*/  IMAD.MOV.U32 R252, RZ, RZ, R192 ;  /* 0x000000fffffc7224 */ /* 0x000fe200078e00c0 */
[----:B------:R1:W-:Y:S01]  /*8180*/  STL [R1+0x8], R187 ;  /* 0x000008bb01007387 */ /* 0x0003e20000100800 */
[----:B------:R-:W-:-:S02]  /*8190*/  IMAD.MOV.U32 R165, RZ, RZ, R193 ;  /* 0x000000ffffa57224 */ /* 0x000fc400078e00c1 */
[----:B-----5:R-:W-:Y:S02]  /*81a0*/  IMAD.MOV.U32 R192, RZ, RZ, R222 ;  /* 0x000000ffffc07224 */ /* 0x020fe400078e00de */
[----:B------:R-:W-:Y:S01]  /*81b0*/  IMAD.MOV.U32 R193, RZ, RZ, R171 ;  /* 0x000000ffffc17224 */ /* 0x000fe200078e00ab */
[----:B------:R-:W5:Y:S01]  /*81c0*/  LDL.LU R222, [R1+0xcc] ;  /* 0x0000cc0001de7983 */ /* 0x000f620000300800 */
[----:B0-----:R-:W-:Y:S02]  /*81d0*/  IMAD.MOV.U32 R186, RZ, RZ, R210 ;  /* 0x000000ffffba7224 */ /* 0x001fe400078e00d2 */
[----:B-1----:R-:W-:Y:S02]  /*81e0*/  IMAD.MOV.U32 R187, RZ, RZ, R203 ;  /* 0x000000ffffbb7224 */ /* 0x002fe400078e00cb */
[----:B------:R-:W-:-:S04]  /*81f0*/  IMAD.WIDE R192, R184, 0x2, R192 ;  /* 0x00000002b8c07825 */ /* 0x000fc800078e02c0 */
[----:B------:R-:W-:Y:S01]  /*8200*/  IMAD.WIDE R186, R184, 0x2, R186 ;  /* 0x00000002b8ba7825 */ /* 0x000fe200078e02ba */
[----:B------:R-:W-:Y:S03]  /*8210*/  STL [R1+0xc], R192 ;  /* 0x00000cc001007387 */ /* 0x000fe60000100800 */
[----:B------:R-:W-:Y:S01]  /*8220*/  IMAD.MOV.U32 R210, RZ, RZ, R212 ;  /* 0x000000ffffd27224 */ /* 0x000fe200078e00d4 */
[----:B------:R-:W-:Y:S04]  /*8230*/  STL [R1+0x80], R186 ;  /* 0x000080ba01007387 */ /* 0x000fe80000100800 */
[----:B------:R0:W-:Y:S04]  /*8240*/  STL [R1+0x10], R187 ;  /* 0x000010bb01007387 */ /* 0x0001e80000100800 */
[----:B------:R-:W5:Y:S01]  /*8250*/  LDL.LU R212, [R1+0x28] ;  /* 0x0000280001d47983 */ /* 0x000f620000300800 */
[----:B0-----:R-:W-:-:S03]  /*8260*/  IMAD.MOV.U32 R187, RZ, RZ, R181 ;  /* 0x000000ffffbb7224 */ /* 0x001fc600078e00b5 */
[----:B------:R-:W5:Y:S01]  /*8270*/  LDL.LU R181, [R1+0xc8] ;  /* 0x0000c80001b57983 */ /* 0x000f620000300800 */
[----:B------:R-:W-:Y:S02]  /*8280*/  IMAD.MOV.U32 R168, RZ, RZ, R191 ;  /* 0x000000ffffa87224 */ /* 0x000fe400078e00bf */
[----:B------:R-:W-:Y:S02]  /*8290*/  IMAD.MOV.U32 R190, RZ, RZ, R215 ;  /* 0x000000ffffbe7224 */ /* 0x000fe400078e00d7 */
[----:B------:R-:W-:Y:S02]  /*82a0*/  IMAD.MOV.U32 R191, RZ, RZ, R175 ;  /* 0x000000ffffbf7224 */ /* 0x000fe400078e00af */
[----:B------:R-:W-:Y:S02]  /*82b0*/  IMAD.MOV.U32 R171, RZ, RZ, R193 ;  /* 0x000000ffffab7224 */ /* 0x000fe400078e00c1 */
[----:B------:R-:W-:Y:S02]  /*82c0*/  IMAD.MOV.U32 R192, RZ, RZ, R204 ;  /* 0x000000ffffc07224 */ /* 0x000fe400078e00cc */
[----:B------:R-:W-:-:S02]  /*82d0*/  IMAD.MOV.U32 R193, RZ, RZ, R174 ;  /* 0x000000ffffc17224 */ /* 0x000fc400078e00ae */
[----:B------:R-:W-:-:S04]  /*82e0*/  IMAD.WIDE R190, R184, 0x2, R190 ;  /* 0x00000002b8be7825 */ /* 0x000fc800078e02be */
[----:B--2---:R-:W-:Y:S02]  /*82f0*/  IMAD.MOV.U32 R186, RZ, RZ, R0 ;  /* 0x000000ffffba7224 */ /* 0x004fe400078e0000 */
[C---:B------:R-:W-:Y:S01]  /*8300*/  IMAD.WIDE R192, R184.reuse, 0x2, R192 ;  /* 0x00000002b8c07825 */ /* 0x040fe200078e02c0 */
[----:B------:R-:W2:Y:S03]  /*8310*/  LDL.LU R0, [R1+0xc4] ;  /* 0x0000c40001007983 */ /* 0x000ea60000300800 */
[----:B------:R-:W-:Y:S02]  /*8320*/  IMAD.MOV.U32 R215, RZ, RZ, R190 ;  /* 0x000000ffffd77224 */ /* 0x000fe400078e00be */
[----:B------:R-:W-:Y:S02]  /*8330*/  IMAD.MOV.U32 R175, RZ, RZ, R191 ;  /* 0x000000ffffaf7224 */ /* 0x000fe400078e00bf */
[----:B------:R-:W-:Y:S01]  /*8340*/  IMAD.WIDE R186, R184, 0x2, R186 ;  /* 0x00000002b8ba7825 */ /* 0x000fe200078e02ba */
[----:B------:R4:W-:Y:S03]  /*8350*/  STL [R1+0x14], R192 ;  /* 0x000014c001007387 */ /* 0x0009e60000100800 */
[----:B------:R-:W-:-:S02]  /*8360*/  IMAD.MOV.U32 R190, RZ, RZ, R216 ;  /* 0x000000ffffbe7224 */ /* 0x000fc400078e00d8 */
[----:B------:R-:W-:Y:S01]  /*8370*/  IMAD.MOV.U32 R191, RZ, RZ, R177 ;  /* 0x000000ffffbf7224 */ /* 0x000fe200078e00b1 */
[----:B------:R0:W-:Y:S01]  /*8380*/  STL [R1+0x84], R186 ;  /* 0x000084ba01007387 */ /* 0x0001e20000100800 */
[----:B------:R-:W-:Y:S02]  /*8390*/  IMAD.MOV.U32 R174, RZ, RZ, R193 ;  /* 0x000000ffffae7224 */ /* 0x000fe400078e00c1 */
[----:B------:R-:W-:Y:S01]  /*83a0*/  IMAD.WIDE R190, R184, 0x2, R190 ;  /* 0x00000002b8be7825 */ /* 0x000fe200078e02be */
[----:B------:R1:W-:Y:S03]  /*83b0*/  STL [R1+0x18], R187 ;  /* 0x000018bb01007387 */ /* 0x0003e60000100800 */
[----:B----4-:R-:W-:Y:S02]  /*83c0*/  IMAD.MOV.U32 R192, RZ, RZ, R225 ;  /* 0x000000ffffc07224 */ /* 0x010fe400078e00e1 */
[----:B------:R-:W-:Y:S01]  /*83d0*/  IMAD.MOV.U32 R193, RZ, RZ, R176 ;  /* 0x000000ffffc17224 */ /* 0x000fe200078e00b0 */
[----:B------:R-:W-:Y:S01]  /*83e0*/  WARPGROUP.ARRIVE ;  /* 0x00000000000079c5 */ /* 0x000fe20000000000 */
[----:B0-----:R-:W-:Y:S01]  /*83f0*/  IMAD.MOV.U32 R186, RZ, RZ, R206 ;  /* 0x000000ffffba7224 */ /* 0x001fe200078e00ce */
[----:B------:R-:W4:Y:S01]  /*8400*/  LDL.LU R225, [R1+0xc0] ;  /* 0x0000c00001e17983 */ /* 0x000f220000300800 */
[----:B-1----:R-:W-:-:S02]  /*8410*/  IMAD.MOV.U32 R187, RZ, RZ, R205 ;  /* 0x000000ffffbb7224 */ /* 0x002fc400078e00cd */
[----:B------:R-:W-:Y:S01]  /*8420*/  IMAD.MOV.U32 R216, RZ, RZ, R190 ;  /* 0x000000ffffd87224 */ /* 0x000fe200078e00be */
[----:B------:R-:W-:Y:S01]  /*8430*/  HGMMA.64x256x16.F32.BF16 R24, gdesc[UR20].tnspA, R24 ;  /* 0x23e00000141879f0 */ /* 0x000fe20008701818 */
[----:B------:R-:W-:Y:S02]  /*8440*/  IMAD.MOV.U32 R177, RZ, RZ, R191 ;  /* 0x000000ffffb17224 */ /* 0x000fe400078e00bf */
[----:B------:R-:W-:Y:S02]  /*8450*/  IMAD.MOV.U32 R190, RZ, RZ, R217 ;  /* 0x000000ffffbe7224 */ /* 0x000fe400078e00d9 */
[----:B------:R-:W-:Y:S02]  /*8460*/  IMAD.MOV.U32 R191, RZ, RZ, R178 ;  /* 0x000000ffffbf7224 */ /* 0x000fe400078e00b2 */
[----:B------:R-:W-:-:S04]  /*8470*/  IMAD.WIDE R192, R184, 0x2, R192 ;  /* 0x00000002b8c07825 */ /* 0x000fc800078e02c0 */
[C---:B------:R-:W-:Y:S01]  /*8480*/  IMAD.WIDE R186, R184.reuse, 0x2, R186 ;  /* 0x00000002b8ba7825 */ /* 0x040fe200078e02ba */
[----:B------:R-:W-:Y:S03]  /*8490*/  STL [R1+0x1c], R192 ;  /* 0x00001cc001007387 */ /* 0x000fe60000100800 */
[----:B------:R-:W-:Y:S01]  /*84a0*/  IMAD.WIDE R190, R184, 0x2, R190 ;  /* 0x00000002b8be7825 */ /* 0x000fe200078e02be */
[----:B------:R0:W-:Y:S03]  /*84b0*/  STL [R1+0x88], R186 ;  /* 0x000088ba01007387 */ /* 0x0001e60000100800 */
[----:B------:R-:W-:Y:S01]  /*84c0*/  IMAD.MOV.U32 R217, RZ, RZ, R190 ;  /* 0x000000ffffd97224 */ /* 0x000fe200078e00be */
[----:B------:R1:W-:Y:S01]  /*84d0*/  STL [R1+0x20], R187 ;  /* 0x000020bb01007387 */ /* 0x0003e20000100800 */
[----:B------:R-:W-:-:S02]  /*84e0*/  IMAD.MOV.U32 R178, RZ, RZ, R191 ;  /* 0x000000ffffb27224 */ /* 0x000fc400078e00bf */
[----:B0-----:R-:W-:Y:S02]  /*84f0*/  IMAD.MOV.U32 R186, RZ, RZ, R210 ;  /* 0x000000ffffba7224 */ /* 0x001fe400078e00d2 */
[----:B-1----:R-:W-:Y:S02]  /*8500*/  IMAD.MOV.U32 R187, RZ, RZ, R219 ;  /* 0x000000ffffbb7224 */ /* 0x002fe400078e00db */
[----:B------:R-:W-:-:S04]  /*8510*/  IMAD.WIDE R186, R184, 0x2, R186 ;  /* 0x00000002b8ba7825 */ /* 0x000fc800078e02ba */
[----:B------:R-:W-:Y:S02]  /*8520*/  IMAD.MOV.U32 R219, RZ, RZ, R187 ;  /* 0x000000ffffdb7224 */ /* 0x000fe400078e00bb */
[----:B------:R-:W-:Y:S02]  /*8530*/  IMAD.MOV.U32 R190, RZ, RZ, R188 ;  /* 0x000000ffffbe7224 */ /* 0x000fe400078e00bc */
[----:B------:R-:W4:Y:S04]  /*8540*/  LDL.LU R188, [R1+0xbc] ;  /* 0x0000bc0001bc7983 */ /* 0x000f280000300800 */
[----:B------:R3:W-:Y:S01]  /*8550*/  STL [R1+0x24], R186 ;  /* 0x000024ba01007387 */ /* 0x0007e20000100800 */
[----:B------:R-:W-:Y:S01]  /*8560*/  IMAD.MOV.U32 R187, RZ, RZ, R221 ;  /* 0x000000ffffbb7224 */ /* 0x000fe200078e00dd */
[----:B------:R-:W-:Y:S01]  /*8570*/  HGMMA.64x256x16.F32.BF16 R24, gdesc[UR12].tnspA, R24, gsb0 ;  /* 0x23e000000c1879f0 */ /* 0x000fe20008001818 */
[----:B---3--:R-:W-:-:S04]  /*8580*/  IMAD.MOV.U32 R186, RZ, RZ, R189 ;  /* 0x000000ffffba7224 */ /* 0x008fc800078e00bd */
[----:B------:R-:W-:-:S04]  /*8590*/  IMAD.WIDE R186, R184, 0x2, R186 ;  /* 0x00000002b8ba7825 */ /* 0x000fc800078e02ba */
[----:B-----5:R-:W-:Y:S02]  /*85a0*/  IMAD.MOV.U32 R191, RZ, RZ, R212 ;  /* 0x000000ffffbf7224 */ /* 0x020fe400078e00d4 */
[----:B------:R-:W-:-:S05]  /*85b0*/  IMAD.WIDE R190, R184, 0x2, R190 ;  /* 0x00000002b8be7825 */ /* 0x000fca00078e02be */
[----:B------:R0:W-:Y:S04]  /*85c0*/  STL [R1+0x8c], R190 ;  /* 0x00008cbe01007387 */ /* 0x0001e80000100800 */
[----:B------:R1:W-:Y:S04]  /*85d0*/  STL [R1+0x28], R191 ;  /* 0x000028bf01007387 */ /* 0x0003e80000100800 */
[----:B------:R-:W3:Y:S01]  /*85e0*/  LDL.LU R189, [R1+0xb8] ;  /* 0x0000b80001bd7983 */ /* 0x000ee20000300800 */
[----:B0-----:R-:W-:Y:S02]  /*85f0*/  IMAD.MOV.U32 R190, RZ, RZ, R209 ;  /* 0x000000ffffbe7224 */ /* 0x001fe400078e00d1 */
[----:B-1----:R-:W-:-:S02]  /*8600*/  IMAD.MOV.U32 R191, RZ, RZ, R211 ;  /* 0x000000ffffbf7224 */ /* 0x002fc400078e00d3 */
[----:B------:R-:W-:Y:S01]  /*8610*/  IMAD.WIDE R190, R184, 0x2, R190 ;  /* 0x00000002b8be7825 */ /* 0x000fe200078e02be */
[----:B------:R-:W-:Y:S04]  /*8620*/  STL [R1+0x2c], R186 ;  /* 0x00002cba01007387 */ /* 0x000fe80000100800 */
[----:B------:R-:W-:Y:S04]  /*8630*/  STL [R1+0x90], R190 ;  /* 0x000090be01007387 */ /* 0x000fe80000100800 */
[----:B------:R0:W-:Y:S02]  /*8640*/  STL [R1+0x30], R191 ;  /* 0x000030bf01007387 */ /* 0x0001e40000100800 */
[----:B0-----:R-:W-:-:S02]  /*8650*/  IMAD.MOV.U32 R191, RZ, RZ, R181 ;  /* 0x000000ffffbf7224 */ /* 0x001fc400078e00b5 */
[----:B------:R-:W5:Y:S01]  /*8660*/  LDL.LU R181, [R1+0xb4] ;  /* 0x0000b40001b57983 */ /* 0x000f620000300800 */
[----:B------:R-:W-:Y:S02]  /*8670*/  IMAD.MOV.U32 R221, RZ, RZ, R187 ;  /* 0x000000ffffdd7224 */ /* 0x000fe400078e00bb */
[----:B------:R-:W-:Y:S02]  /*8680*/  IMAD.MOV.U32 R186, RZ, RZ, R208 ;  /* 0x000000ffffba7224 */ /* 0x000fe400078e00d0 */
[----:B------:R-:W-:Y:S02]  /*8690*/  IMAD.MOV.U32 R187, RZ, RZ, R223 ;  /* 0x000000ffffbb7224 */ /* 0x000fe400078e00df */
[----:B--2---:R-:W-:Y:S02]  /*86a0*/  IMAD.MOV.U32 R190, RZ, RZ, R0 ;  /* 0x000000ffffbe7224 */ /* 0x004fe400078e0000 */
[C---:B------:R-:W-:Y:S01]  /*86b0*/  IMAD.WIDE R186, R184.reuse, 0x2, R186 ;  /* 0x00000002b8ba7825 */ /* 0x040fe200078e02ba */
[----:B------:R-:W0:Y:S03]  /*86c0*/  S2R R0, SR_TID.X ;  /* 0x0000000000007919 */ /* 0x000e260000002100 */
[----:B------:R-:W-:Y:S01]  /*86d0*/  IMAD.WIDE R190, R184, 0x2, R190 ;  /* 0x00000002b8be7825 */ /* 0x000fe200078e02be */
[----:B------:R1:W-:Y:S03]  /*86e0*/  STL [R1+0x34], R186 ;  /* 0x000034ba01007387 */ /* 0x0003e60000100800 */
[----:B------:R-:W-:Y:S01]  /*86f0*/  IMAD.MOV.U32 R223, RZ, RZ, R187 ;  /* 0x000000ffffdf7224 */ /* 0x000fe200078e00bb */
[----:B------:R2:W-:Y:S01]  /*8700*/  STL [R1+0x94], R190 ;  /* 0x000094be01007387 */ /* 0x0005e20000100800 */
[----:B------:R-:W-:-:S03]  /*8710*/  IMAD.MOV.U32 R176, RZ, RZ, R193 ;  /* 0x000000ffffb07224 */ /* 0x000fc600078e00c1 */
[----:B------:R4:W-:Y:S01]  /*8720*/  STL [R1+0x38], R191 ;  /* 0x000038bf01007387 */ /* 0x0009e20000100800 */
[----:B-1----:R-:W-:Y:S02]  /*8730*/  IMAD.MOV.U32 R186, RZ, RZ, R207 ;  /* 0x000000ffffba7224 */ /* 0x002fe400078e00cf */
[----:B------:R-:W-:Y:S02]  /*8740*/  IMAD.MOV.U32 R187, RZ, RZ, R224 ;  /* 0x000000ffffbb7224 */ /* 0x000fe400078e00e0 */
[----:B--2---:R-:W-:Y:S02]  /*8750*/  IMAD.MOV.U32 R190, RZ, RZ, R213 ;  /* 0x000000ffffbe7224 */ /* 0x004fe400078e00d5 */
[----:B----4-:R-:W-:Y:S02]  /*8760*/  IMAD.MOV.U32 R191, RZ, RZ, R225 ;  /* 0x000000ffffbf7224 */ /* 0x010fe400078e00e1 */
[----:B------:R-:W-:Y:S02]  /*8770*/  IMAD.MOV.U32 R192, RZ, RZ, R218 ;  /* 0x000000ffffc07224 */ /* 0x000fe400078e00da */
[----:B------:R-:W-:-:S02]  /*8780*/  IMAD.MOV.U32 R193, RZ, RZ, R179 ;  /* 0x000000ffffc17224 */ /* 0x000fc400078e00b3 */
[----:B------:R-:W-:-:S04]  /*8790*/  IMAD.WIDE R186, R184, 0x2, R186 ;  /* 0x00000002b8ba7825 */ /* 0x000fc800078e02ba */
[C---:B------:R-:W-:Y:S01]  /*87a0*/  IMAD.WIDE R190, R184.reuse, 0x2, R190 ;  /* 0x00000002b8be7825 */ /* 0x040fe200078e02be */
[----:B------:R1:W-:Y:S03]  /*87b0*/  STL [R1+0x3c], R186 ;  /* 0x00003cba01007387 */ /* 0x0003e60000100800 */
[----:B------:R-:W-:Y:S01]  /*87c0*/  IMAD.WIDE R192, R184, 0x2, R192 ;  /* 0x00000002b8c07825 */ /* 0x000fe200078e02c0 */
[----:B------:R1:W-:Y:S03]  /*87d0*/  STL [R1+0x40], R190 ;  /* 0x000040be01007387 */ /* 0x0003e60000100800 */
[----:B------:R-:W-:Y:S02]  /*87e0*/  IMAD.MOV.U32 R218, RZ, RZ, R192 ;  /* 0x000000ffffda7224 */ /* 0x000fe400078e00c0 */
[----:B------:R-:W-:-:S02]  /*87f0*/  IMAD.MOV.U32 R179, RZ, RZ, R193 ;  /* 0x000000ffffb37224 */ /* 0x000fc400078e00c1 */
[----:B------:R-:W-:Y:S02]  /*8800*/  IMAD.MOV.U32 R192, RZ, RZ, R220 ;  /* 0x000000ffffc07224 */ /* 0x000fe400078e00dc */
[----:B------:R-:W-:Y:S02]  /*8810*/  IMAD.MOV.U32 R193, RZ, RZ, R180 ;  /* 0x000000ffffc17224 */ /* 0x000fe400078e00b4 */
[----:B------:R-:W-:-:S04]  /*8820*/  IMAD.WIDE R192, R184, 0x2, R192 ;  /* 0x00000002b8c07825 */ /* 0x000fc800078e02c0 */
[----:B------:R-:W-:Y:S02]  /*8830*/  IMAD.MOV.U32 R220, RZ, RZ, R192 ;  /* 0x000000ffffdc7224 */ /* 0x000fe400078e00c0 */
[----:B------:R-:W-:Y:S02]  /*8840*/  IMAD.MOV.U32 R180, RZ, RZ, R193 ;  /* 0x000000ffffb47224 */ /* 0x000fe400078e00c1 */
[----:B------:R-:W-:Y:S02]  /*8850*/  IMAD.MOV.U32 R192, RZ, RZ, R222 ;  /* 0x000000ffffc07224 */ /* 0x000fe400078e00de */
[----:B------:R-:W-:Y:S01]  /*8860*/  IMAD.MOV.U32 R193, RZ, RZ, R214 ;  /* 0x000000ffffc17224 */ /* 0x000fe200078e00d6 */
[----:B0-----:R-:W-:Y:S01]  /*8870*/  SHF.R.U32.HI R0, RZ, 0x6, R0 ;  /* 0x00000006ff007819 */ /* 0x001fe20000011600 */
[----:B------:R-:W-:Y:S01]  /*8880*/  IMAD.SHL.U32 R194, R194, 0x20, RZ ;  /* 0x00000020c2c27824 */ /* 0x000fe200078e00ff */
[----:B------:R-:W-:Y:S01]  /*8890*/  UIADD3 UR16, UR16, -0x20, URZ ;  /* 0xffffffe010107890 */ /* 0x000fe2000fffe03f */
[----:B------:R-:W-:Y:S01]  /*88a0*/  IMAD.WIDE R192, R184, 0x2, R192 ;  /* 0x00000002b8c07825 */ /* 0x000fe200078e02c0 */
[----:B------:R-:W-:-:S03]  /*88b0*/  SGXT.U32 R0, R0, 0x1 ;  /* 0x000000010000781a */ /* 0x000fc60000000000 */
[----:B------:R-:W-:-:S04]  /*88c0*/  IMAD.WIDE R6, R184, 0x2, R6 ;  /* 0x00000002b8067825 */ /* 0x000fc800078e0206 */
[----:B------:R-:W-:-:S04]  /*88d0*/  IMAD.WIDE R12, R184, 0x2, R12 ;  /* 0x00000002b80c7825 */ /* 0x000fc800078e020c */
[----:B------:R-:W-:-:S04]  /*88e0*/  IMAD.WIDE R18, R184, 0x2, R18 ;  /* 0x00000002b8127825 */ /* 0x000fc800078e0212 */
[----:B------:R-:W-:-:S04]  /*88f0*/  IMAD.WIDE R152, R184, 0x2, R152 ;  /* 0x00000002b8987825 */ /* 0x000fc800078e0298 */
[----:B------:R-:W-:-:S04]  /*8900*/  IMAD.WIDE R182, R184, 0x2, R182 ;  /* 0x00000002b8b67825 */ /* 0x000fc800078e02b6 */
[----:B------:R-:W-:-:S04]  /*8910*/  IMAD.WIDE R160, R184, 0x2, R160 ;  /* 0x00000002b8a07825 */ /* 0x000fc800078e02a0 */
[----:B------:R-:W-:-:S04]  /*8920*/  IMAD.WIDE R166, R184, 0x2, R166 ;  /* 0x00000002b8a67825 */ /* 0x000fc800078e02a6 */
[----:B------:R-:W-:-:S04]  /*8930*/  IMAD.WIDE R172, R184, 0x2, R172 ;  /* 0x00000002b8ac7825 */ /* 0x000fc800078e02ac */
[----:B------:R-:W-:Y:S02]  /*8940*/  IMAD.MOV.U32 R222, RZ, RZ, R192 ;  /* 0x000000ffffde7224 */ /* 0x000fe400078e00c0 */
[----:B------:R-:W-:Y:S02]  /*8950*/  IMAD.MOV.U32 R214, RZ, RZ, R193 ;  /* 0x000000ffffd67224 */ /* 0x000fe400078e00c1 */
[----:B------:R-:W-:Y:S02]  /*8960*/  IMAD.MOV.U32 R224, RZ, RZ, R187 ;  /* 0x000000ffffe07224 */ /* 0x000fe400078e00bb */
[----:B------:R-:W-:Y:S01]  /*8970*/  IMAD.MOV.U32 R225, RZ, RZ, R191 ;  /* 0x000000ffffe17224 */ /* 0x000fe200078e00bf */
[----:B------:R-:W-:Y:S02]  /*8980*/  WARPGROUP.DEPBAR.LE gsb0, 0x0 ;  /* 0x00008000000079c5 */ /* 0x000fe40000010000 */
[----:B---3--:R-:W-:-:S04]  /*8990*/  IMAD.WIDE R188, R194, 0x2, R188 ;  /* 0x00000002c2bc7825 */ /* 0x008fc800078e02bc */
[----:B-----5:R-:W-:-:S05]  /*89a0*/  VIADD R181, R181, 0xffffffff ;  /* 0xffffffffb5b57836 */ /* 0x020fca0000000000 */
[----:B------:R-:W-:-:S13]  /*89b0*/  ISETP.NE.U32.AND P0, PT, R181, RZ, PT ;  /* 0x000000ffb500720c */ /* 0x000fda0003f05070 */
[----:B-1----:R-:W-:Y:S05]  /*89c0*/  @P0 BRA `(.L_x_1) ;  /* 0xffffffc400dc0947 */ /* 0x002fea000383ffff */
[----:B------:R-:W-:Y:S02]  /*89d0*/  F2FP.BF16.F32.PACK_AB R147, R151, R147 ;  /* 0x000000939793723e */ /* 0x000fe400000010ff */
[----:B------:R-:W-:Y:S02]  /*89e0*/  F2FP.BF16.F32.PACK_AB R146, R150, R146 ;  /* 0x000000929692723e */ /* 0x000fe400000010ff */
[----:B------:R-:W-:Y:S02]  /*89f0*/  F2FP.BF16.F32.PACK_AB R145, R149, R145 ;  /* 0x000000919591723e */ /* 0x000fe400000010ff */
[----:B------:R-:W-:Y:S02]  /*8a00*/  F2FP.BF16.F32.PACK_AB R144, R148, R144 ;  /* 0x000000909490723e */ /* 0x000fe400000010ff */
[----:B------:R-:W-:Y:S02]  /*8a10*/  F2FP.BF16.F32.PACK_AB R139, R143, R139 ;  /* 0x0000008b8f8b723e */ /* 0x000fe400000010ff */
[----:B------:R-:W-:-:S02]  /*8a20*/  F2FP.BF16.F32.PACK_AB R138, R142, R138 ;  /* 0x0000008a8e8a723e */ /* 0x000fc400000010ff */
        /* <DEDUP_REMOVED lines=57> */
[----:B------:R-:W-:-:S07]  /*8dc0*/  F2FP.BF16.F32.PACK_AB R24, R28, R24 ;  /* 0x000000181c18723e */ /* 0x000fce00000010ff */
.L_x_0:
[----:B0-----:R-:W2:Y:S01]  /*8dd0*/  LDL.LU R10, [R1+0xb0] ;  /* 0x0000b000010a7983 */ /* 0x001ea20000300800 */
[----:B------:R-:W0:Y:S01]  /*8de0*/  S2R R3, SR_TID.X ;  /* 0x0000000000037919 */ /* 0x000e220000002100 */
[----:B------:R-:W-:Y:S01]  /*8df0*/  USHF.L.U32 UR9, UR9, 0x8, URZ ;  /* 0x0000000809097899 */ /* 0x000fe2000800063f */
[----:B------:R-:W-:Y:S01]  /*8e00*/  ULDC.64 UR4, c[0x0][0x228] ;  /* 0x00008a0000047ab9 */ /* 0x000fe20000000a00 */
[----:B------:R-:W3:Y:S02]  /*8e10*/  LDL.LU R152, [R1+0xac] ;  /* 0x0000ac0001987983 */ /* 0x000ee40000300800 */
[----:B------:R-:W-:Y:S01]  /*8e20*/  ULOP3.LUT UR9, UR9, 0x100, URZ, 0xc0, !UPT ;  /* 0x0000010009097892 */ /* 0x000fe2000f8ec03f */
[----:B------:R-:W-:Y:S01]  /*8e30*/  ULDC UR6, c[0x0][0x22c] ;  /* 0x00008b0000067ab9 */ /* 0x000fe20000000800 */
[C---:B0-----:R-:W-:Y:S02]  /*8e40*/  IMAD.SHL.U32 R2, R3.reuse, 0x80, RZ ;  /* 0x0000008003027824 */ /* 0x041fe400078e00ff */
[----:B------:R-:W-:-:S02]  /*8e50*/  IMAD.SHL.U32 R9, R3, 0x10, RZ ;  /* 0x0000001003097824 */ /* 0x000fc400078e00ff */
[----:B------:R-:W-:Y:S01]  /*8e60*/  IMAD.SHL.U32 R3, R3, 0x8, RZ ;  /* 0x0000000803037824 */ /* 0x000fe200078e00ff */
[----:B------:R-:W-:Y:S02]  /*8e70*/  LOP3.LUT R11, R2, 0x400, RZ, 0xc0, !PT ;  /* 0x00000400020b7812 */ /* 0x000fe400078ec0ff */
[----:B------:R-:W-:Y:S02]  /*8e80*/  LOP3.LUT R2, R9, 0x70, RZ, 0xc0, !PT ;  /* 0x0000007009027812 */ /* 0x000fe400078ec0ff */
[----:B------:R-:W-:Y:S02]  /*8e90*/  LOP3.LUT R3, R3, 0x380, RZ, 0xc0, !PT ;  /* 0x0000038003037812 */ /* 0x000fe400078ec0ff */
[----:B------:R-:W-:-:S05]  /*8ea0*/  IADD3 R8, R11, UR8, R2 ;  /* 0x000000080b087c10 */ /* 0x000fca000fffe002 */
[----:B------:R-:W-:Y:S01]  /*8eb0*/  IMAD.IADD R68, R3, 0x1, R8 ;  /* 0x0000000103447824 */ /* 0x000fe200078e0208 */
[----:B------:R-:W-:Y:S06]  /*8ec0*/  BAR.SYNC.DEFER_BLOCKING 0x0 ;  /* 0x0000000000007b1d */ /* 0x000fec0000010000 */
[----:B------:R-:W-:Y:S02]  /*8ed0*/  STSM.16.M88.4 [R68], R24 ;  /* 0x0000001844007844 */ /* 0x000fe40000000200 */
[----:B------:R-:W-:Y:S01]  /*8ee0*/  BAR.SYNC.DEFER_BLOCKING 0x0 ;  /* 0x0000000000007b1d */ /* 0x000fe20000010000 */
[----:B--2---:R-:W-:-:S04]  /*8ef0*/  LOP3.LUT R2, R10, UR9, R0, 0xfe, !PT ;  /* 0x000000090a027c12 */ /* 0x004fc8000f8efe00 */
[----:B------:R-:W-:Y:S02]  /*8f00*/  LOP3.LUT R0, R2, 0x2, RZ, 0xfc, !PT ;  /* 0x0000000202007812 */ /* 0x000fe400078efcff */
[----:B---3--:R-:W-:Y:S01]  /*8f10*/  ISETP.GE.AND P0, PT, R152, UR4, PT ;  /* 0x0000000498007c0c */ /* 0x008fe2000bf06270 */
[----:B------:R-:W-:-:S03]  /*8f20*/  ULDC UR4, c[0x0][0x22c] ;  /* 0x00008b0000047ab9 */ /* 0x000fc60000000800 */
[----:B------:R-:W-:Y:S01]  /*8f30*/  ISETP.LT.AND P2, PT, R0, UR4, !P0 ;  /* 0x0000000400007c0c */ /* 0x000fe2000c741270 */
[----:B------:R-:W-:Y:S01]  /*8f40*/  ULDC UR4, c[0x0][0x22c] ;  /* 0x00008b0000047ab9 */ /* 0x000fe20000000800 */
[----:B------:R-:W-:-:S05]  /*8f50*/  LOP3.LUT R0, R9, 0x7f0, RZ, 0xc0, !PT ;  /* 0x000007f009007812 */ /* 0x000fca00078ec0ff */
[----:B------:R-:W0:Y:S01]  /*8f60*/  LDS.128 R76, [R0+UR8] ;  /* 0x00000008004c7984 */ /* 0x000e220008000c00 */
[----:B------:R-:W-:Y:S06]  /*8f70*/  BAR.SYNC.DEFER_BLOCKING 0x0 ;  /* 0x0000000000007b1d */ /* 0x000fec0000010000 */
[----:B------:R-:W-:Y:S02]  /*8f80*/  STSM.16.M88.4 [R68], R32 ;  /* 0x0000002044007844 */ /* 0x000fe40000000200 */
[----:B------:R-:W-:Y:S06]  /*8f90*/  BAR.SYNC.DEFER_BLOCKING 0x0 ;  /* 0x0000000000007b1d */ /* 0x000fec0000010000 */
[----:B------:R-:W1:Y:S02]  /*8fa0*/  LDS.128 R60, [R0+UR8] ;  /* 0x00000008003c7984 */ /* 0x000e640008000c00 */
[----:B------:R-:W-:Y:S06]  /*8fb0*/  BAR.SYNC.DEFER_BLOCKING 0x0 ;  /* 0x0000000000007b1d */ /* 0x000fec0000010000 */
[----:B------:R-:W-:Y:S02]  /*8fc0*/  STSM.16.M88.4 [R68], R40 ;  /* 0x0000002844007844 */ /* 0x000fe40000000200 */
[----:B------:R-:W-:Y:S06]  /*8fd0*/  BAR.SYNC.DEFER_BLOCKING 0x0 ;  /* 0x0000000000007b1d */ /* 0x000fec0000010000 */
[----:B------:R-:W2:Y:S02]  /*8fe0*/  LDS.128 R56, [R0+UR8] ;  /* 0x0000000800387984 */ /* 0x000ea40008000c00 */
[----:B------:R-:W-:Y:S06]  /*8ff0*/  BAR.SYNC.DEFER_BLOCKING 0x0 ;  /* 0x0000000000007b1d */ /* 0x000fec0000010000 */
[----:B------:R3:W-:Y:S02]  /*9000*/  STSM.16.M88.4 [R68], R48 ;  /* 0x0000003044007844 */ /* 0x0007e40000000200 */
[----:B------:R-:W-:Y:S06]  /*9010*/  BAR.SYNC.DEFER_BLOCKING 0x0 ;  /* 0x0000000000007b1d */ /* 0x000fec0000010000 */
[----:B------:R-:W4:Y:S02]  /*9020*/  LDS.128 R52, [R0+UR8] ;  /* 0x0000000800347984 */ /* 0x000f240008000c00 */
[----:B------:R-:W-:Y:S06]  /*9030*/  BAR.SYNC.DEFER_BLOCKING 0x0 ;  /* 0x0000000000007b1d */ /* 0x000fec0000010000 */
[----:B------:R-:W-:Y:S02]  /*9040*/  STSM.16.M88.4 [R68], R4 ;  /* 0x0000000444007844 */ /* 0x000fe40000000200 */
[----:B------:R-:W-:Y:S06]  /*9050*/  BAR.SYNC.DEFER_BLOCKING 0x0 ;  /* 0x0000000000007b1d */ /* 0x000fec0000010000 */
[----:B------:R-:W5:Y:S02]  /*9060*/  LDS.128 R16, [R0+UR8] ;  /* 0x0000000800107984 */ /* 0x000f640008000c00 */
[----:B------:R-:W-:Y:S06]  /*9070*/  BAR.SYNC.DEFER_BLOCKING 0x0 ;  /* 0x0000000000007b1d */ /* 0x000fec0000010000 */
[----:B------:R0:W-:Y:S02]  /*9080*/  STSM.16.M88.4 [R68], R64 ;  /* 0x0000004044007844 */ /* 0x0001e40000000200 */
[----:B------:R-:W-:Y:S06]  /*9090*/  BAR.SYNC.DEFER_BLOCKING 0x0 ;  /* 0x0000000000007b1d */ /* 0x000fec0000010000 */
[----:B------:R-:W5:Y:S02]  /*90a0*/  LDS.128 R12, [R0+UR8] ;  /* 0x00000008000c7984 */ /* 0x000f640008000c00 */
[----:B------:R-:W-:Y:S01]  /*90b0*/  BAR.SYNC.DEFER_BLOCKING 0x0 ;  /* 0x0000000000007b1d */ /* 0x000fe20000010000 */
[----:B------:R-:W-:-:S05]  /*90c0*/  LOP3.LUT R8, R2, 0x4, RZ, 0xfc, !PT ;  /* 0x0000000402087812 */ /* 0x000fca00078efcff */
[----:B------:R-:W-:Y:S02]  /*90d0*/  STSM.16.M88.4 [R68], R72 ;  /* 0x0000004844007844 */ /* 0x000fe40000000200 */
[----:B------:R-:W-:Y:S01]  /*90e0*/  BAR.SYNC.DEFER_BLOCKING 0x0 ;  /* 0x0000000000007b1d */ /* 0x000fe20000010000 */
[----:B------:R-:W-:Y:S02]  /*90f0*/  ISETP.LT.AND P3, PT, R8, UR4, !P0 ;  /* 0x0000000408007c0c */ /* 0x000fe4000c761270 */
[----:B------:R-:W-:-:S03]  /*9100*/  LOP3.LUT R3, R2, 0xfe, RZ, 0xfc, !PT ;  /* 0x000000fe02037812 */ /* 0x000fc600078efcff */
[----:B------:R-:W-:Y:S01]  /*9110*/  ULDC UR4, c[0x0][0x244] ;  /* 0x0000910000047ab9 */ /* 0x000fe20000000800 */
[----:B------:R-:W5:Y:S01]  /*9120*/  LDS.128 R8, [R0+UR8] ;  /* 0x0000000800087984 */ /* 0x000f620008000c00 */
[----:B------:R-:W-:Y:S06]  /*9130*/  BAR.SYNC.DEFER_BLOCKING 0x0 ;  /* 0x0000000000007b1d */ /* 0x000fec0000010000 */
[----:B------:R-:W-:Y:S02]  /*9140*/  STSM.16.M88.4 [R68], R80 ;  /* 0x0000005044007844 */ /* 0x000fe40000000200 */
[----:B------:R-:W-:Y:S06]  /*9150*/  BAR.SYNC.DEFER_BLOCKING 0x0 ;  /* 0x0000000000007b1d */ /* 0x000fec0000010000 */
[----:B------:R-:W5:Y:S02]  /*9160*/  LDS.128 R4, [R0+UR8] ;  /* 0x0000000800047984 */ /* 0x000f640008000c00 */
        /* <DEDUP_REMOVED lines=26> */
[----:B------:R-:W-:Y:S01]  /*9310*/  BAR.SYNC.DEFER_BLOCKING 0x0 ;  /* 0x0000000000007b1d */ /* 0x000fe20000010000 */
[----:B------:R-:W-:-:S02]  /*9320*/  ISETP.LT.AND P1, PT, R3, UR6, !P0 ;  /* 0x0000000603007c0c */ /* 0x000fc4000c721270 */
[----:B------:R-:W-:-:S03]  /*9330*/  LOP3.LUT R3, R2, 0x6, RZ, 0xfc, !PT ;  /* 0x0000000602037812 */ /* 0x000fc600078efcff */
[----:B------:R-:W-:Y:S02]  /*9340*/  ULDC UR6, c[0x0][0x22c] ;  /* 0x00008b0000067ab9 */ /* 0x000fe40000000800 */
[----:B------:R-:W-:Y:S01]  /*9350*/  ISETP.LT.AND P4, PT, R3, UR6, !P0 ;  /* 0x0000000603007c0c */ /* 0x000fe2000c781270 */
[----:B---3--:R-:W-:Y:S01]  /*9360*/  IMAD R49, R152, UR4, RZ ;  /* 0x0000000498317c24 */ /* 0x008fe2000f8e02ff */
[----:B------:R-:W0:Y:S01]  /*9370*/  LDC R3, c[0x0][0x248] ;  /* 0x00009200ff037b82 */ /* 0x000e220000000800 */
[----:B------:R-:W-:Y:S01]  /*9380*/  ULDC.64 UR6, c[0x0][0x220] ;  /* 0x0000880000067ab9 */ /* 0x000fe20000000a00 */
[C---:B------:R-:W-:Y:S01]  /*9390*/  ISETP.LT.AND P5, PT, R2.reuse, UR5, !P0 ;  /* 0x0000000502007c0c */ /* 0x040fe2000c7a1270 */
[----:B------:R-:W-:Y:S01]  /*93a0*/  ULDC UR4, c[0x0][0x22c] ;  /* 0x00008b0000047ab9 */ /* 0x000fe20000000800 */
[----:B------:R-:W3:Y:S04]  /*93b0*/  LDS.128 R44, [R0+UR8] ;  /* 0x00000008002c7984 */ /* 0x000ee80008000c00 */
[----:B------:R-:W-:Y:S01]  /*93c0*/  BAR.SYNC.DEFER_BLOCKING 0x0 ;  /* 0x0000000000007b1d */ /* 0x000fe20000010000 */
[----:B------:R-:W-:Y:S01]  /*93d0*/  LEA R48, P6, R49, UR6, 0x1 ;  /* 0x0000000631307c11 */ /* 0x000fe2000f8c08ff */
[----:B0-----:R-:W-:-:S03]  /*93e0*/  IMAD R64, R2, R3, RZ ;  /* 0x0000000302407224 */ /* 0x001fc600078e02ff */
[----:B------:R-:W-:Y:S01]  /*93f0*/  LEA.HI.X.SX32 R49, R49, UR7, 0x1, P6 ;  /* 0x0000000731317c11 */ /* 0x000fe2000b0f0eff */
[----:B------:R-:W-:Y:S01]  /*9400*/  ULDC UR5, c[0x0][0x22c] ;  /* 0x00008b0000057ab9 */ /* 0x000fe20000000800 */
[----:B------:R0:W-:Y:S01]  /*9410*/  STSM.16.M88.4 [R68], R144 ;  /* 0x0000009044007844 */ /* 0x0001e20000000200 */
[----:B------:R-:W-:Y:S01]  /*9420*/  BAR.SYNC.DEFER_BLOCKING 0x0 ;  /* 0x0000000000007b1d */ /* 0x000fe20000010000 */
[----:B------:R-:W-:Y:S01]  /*9430*/  LEA R50, P6, R64, R48, 0x1 ;  /* 0x0000003040327211 */ /* 0x000fe200078c08ff */
[----:B------:R-:W-:-:S03]  /*9440*/  IMAD R66, R3, 0x2, R64 ;  /* 0x0000000203427824 */ /* 0x000fc600078e0240 */
[----:B------:R-:W-:Y:S01]  /*9450*/  LEA.HI.X.SX32 R51, R64, R49, 0x1, P6 ;  /* 0x0000003140337211 */ /* 0x000fe200030f0eff */
[----:B------:R-:W-:Y:S01]  /*9460*/  IMAD R70, R3, 0x2, R66 ;  /* 0x0000000203467824 */ /* 0x000fe200078e0242 */
[C---:B------:R-:W-:Y:S02]  /*9470*/  LOP3.LUT R67, R2.reuse, 0x8, RZ, 0xfc, !PT ;  /* 0x0000000802437812 */ /* 0x040fe400078efcff */
[----:B0-----:R-:W-:Y:S01]  /*9480*/  LOP3.LUT R68, R2, 0xa, RZ, 0xfc, !PT ;  /* 0x0000000a02447812 */ /* 0x001fe200078efcff */
[----:B------:R0:W-:Y:S01]  /*9490*/  @P5 STG.E.U16 desc[UR10][R50.64], R76 ;  /* 0x0000004c32005986 */ /* 0x0001e2000c10150a */
[----:B------:R-:W-:-:S04]  /*94a0*/  LEA R64, P5, R66, R48, 0x1 ;  /* 0x0000003042407211 */ /* 0x000fc800078a08ff */
[-C--:B------:R-:W-:Y:S02]  /*94b0*/  LEA.HI.X.SX32 R65, R66, R49.reuse, 0x1, P5 ;  /* 0x0000003142417211 */ /* 0x080fe400028f0eff */
[CC--:B------:R-:W-:Y:S02]  /*94c0*/  LEA R66, P6, R70.reuse, R48.reuse, 0x1 ;  /* 0x0000003046427211 */ /* 0x0c0fe400078c08ff */
[----:B------:R-:W-:Y:S01]  /*94d0*/  ISETP.LT.AND P5, PT, R67, UR4, !P0 ;  /* 0x0000000443007c0c */ /* 0x000fe2000c7a1270 */
[----:B------:R-:W-:Y:S01]  /*94e0*/  ULDC UR4, c[0x0][0x22c] ;  /* 0x00008b0000047ab9 */ /* 0x000fe20000000800 */
[-C--:B------:R-:W-:Y:S01]  /*94f0*/  LEA.HI.X.SX32 R67, R70, R49.reuse, 0x1, P6 ;  /* 0x0000003146437211 */ /* 0x080fe200030f0eff */
[C---:B------:R-:W-:Y:S01]  /*9500*/  IMAD R70, R3.reuse, 0x2, R70 ;  /* 0x0000000203467824 */ /* 0x040fe200078e0246 */
[----:B------:R1:W-:Y:S01]  /*9510*/  @P2 STG.E.U16 desc[UR10][R64.64], R77 ;  /* 0x0000004d40002986 */ /* 0x0003e2000c10150a */
[----:B0-----:R-:W-:Y:S02]  /*9520*/  LOP3.LUT R51, R2, 0xc, RZ, 0xfc, !PT ;  /* 0x0000000c02337812 */ /* 0x001fe400078efcff */
[----:B------:R-:W-:Y:S01]  /*9530*/  ISETP.LT.AND P2, PT, R68, UR4, !P0 ;  /* 0x0000000444007c0c */ /* 0x000fe2000c741270 */
[----:B------:R-:W-:Y:S01]  /*9540*/  IMAD R72, R3, 0x2, R70 ;  /* 0x0000000203487824 */ /* 0x000fe200078e0246 */
[CC--:B------:R-:W-:Y:S01]  /*9550*/  LEA R50, P6, R70.reuse, R48.reuse, 0x1 ;  /* 0x0000003046327211 */ /* 0x0c0fe200078c08ff */
[----:B------:R-:W-:Y:S01]  /*9560*/  ULDC UR4, c[0x0][0x22c] ;  /* 0x00008b0000047ab9 */ /* 0x000fe20000000800 */
[----:B------:R0:W-:Y:S01]  /*9570*/  @P3 STG.E.U16 desc[UR10][R66.64], R78 ;  /* 0x0000004e42003986 */ /* 0x0001e2000c10150a */
[----:B------:R-:W-:Y:S01]  /*9580*/  ISETP.LT.AND P3, PT, R51, UR4, !P0 ;  /* 0x0000000433007c0c */ /* 0x000fe2000c761270 */
[----:B------:R-:W-:Y:S01]  /*9590*/  ULDC UR4, c[0x0][0x22c] ;  /* 0x00008b0000047ab9 */ /* 0x000fe20000000800 */
[----:B------:R-:W-:Y:S01]  /*95a0*/  LEA.HI.X.SX32 R51, R70, R49, 0x1, P6 ;  /* 0x0000003146337211 */ /* 0x000fe200030f0eff */
[----:B------:R-:W-:Y:S01]  /*95b0*/  IMAD R70, R3, 0x2, R72 ;  /* 0x0000000203467824 */ /* 0x000fe200078e0248 */
[----:B-1----:R-:W-:-:S04]  /*95c0*/  LEA R64, P6, R72, R48, 0x1 ;  /* 0x0000003048407211 */ /* 0x002fc800078c08ff */
[-C--:B------:R-:W-:Y:S02]  /*95d0*/  LEA.HI.X.SX32 R65, R72, R49.reuse, 0x1, P6 ;  /* 0x0000003148417211 */ /* 0x080fe400030f0eff */
[----:B0-----:R-:W-:Y:S02]  /*95e0*/  LEA R66, P6, R70, R48, 0x1 ;  /* 0x0000003046427211 */ /* 0x001fe400078c08ff */
[----:B------:R-:W-:Y:S02]  /*95f0*/  PRMT R76, R76, 0x7632, R76 ;  /* 0x000076324c4c7816 */ /* 0x000fe4000000004c */
[----:B------:R-:W-:Y:S01]  /*9600*/  LEA.HI.X.SX32 R67, R70, R49, 0x1, P6 ;  /* 0x0000003146437211 */ /* 0x000fe200030f0eff */
[----:B------:R-:W-:Y:S01]  /*9610*/  IMAD R70, R3, 0x2, R70 ;  /* 0x0000000203467824 */ /* 0x000fe200078e0246 */
[----:B------:R-:W-:Y:S01]  /*9620*/  PRMT R77, R77, 0x7632, R77 ;  /* 0x000076324d4d7816 */ /* 0x000fe2000000004d */
[----:B------:R0:W-:Y:S01]  /*9630*/  @P4 STG.E.U16 desc[UR10][R50.64], R79 ;  /* 0x0000004f32004986 */ /* 0x0001e2000c10150a */
[----:B------:R-:W-:Y:S01]  /*9640*/  LOP3.LUT R68, R2, 0xe, RZ, 0xfc, !PT ;  /* 0x0000000e02447812 */ /* 0x000fe200078efcff */
[----:B------:R-:W-:-:S02]  /*9650*/  IMAD R72, R3, 0x2, R70 ;  /* 0x0000000203487824 */ /* 0x000fc400078e0246 */
[----:B------:R1:W-:Y:S01]  /*9660*/  @P5 STG.E.U16 desc[UR10][R64.64], R76 ;  /* 0x0000004c40005986 */ /* 0x0003e2000c10150a */
[----:B------:R-:W-:Y:S01]  /*9670*/  ISETP.LT.AND P4, PT, R68, UR4, !P0 ;  /* 0x0000000444007c0c */ /* 0x000fe2000c781270 */
[----:B------:R-:W-:Y:S02]  /*9680*/  ULDC UR4, c[0x0][0x22c] ;  /* 0x00008b0000047ab9 */ /* 0x000fe40000000800 */
[----:B------:R2:W-:Y:S01]  /*9690*/  @P2 STG.E.U16 desc[UR10][R66.64], R77 ;  /* 0x0000004d42002986 */ /* 0x0005e2000c10150a */
[----:B------:R-:W-:Y:S02]  /*96a0*/  LOP3.LUT R68, R2, 0x10, RZ, 0xfc, !PT ;  /* 0x0000001002447812 */ /* 0x000fe400078efcff */
[-C--:B0-----:R-:W-:Y:S02]  /*96b0*/  LEA R50, P2, R70, R48.reuse, 0x1 ;  /* 0x0000003046327211 */ /* 0x081fe400078408ff */
[----:B------:R-:W-:Y:S01]  /*96c0*/  ISETP.LT.AND P5, PT, R68, UR4, !P0 ;  /* 0x0000000444007c0c */ /* 0x000fe2000c7a1270 */
[----:B------:R-:W-:Y:S01]  /*96d0*/  ULDC UR4, c[0x0][0x22c] ;  /* 0x00008b0000047ab9 */ /* 0x000fe20000000800 */
[----:B------:R-:W-:Y:S01]  /*96e0*/  LEA.HI.X.SX32 R51, R70, R49, 0x1, P2 ;  /* 0x0000003146337211 */ /* 0x000fe200010f0eff */
[----:B------:R-:W-:Y:S01]  /*96f0*/  IMAD R70, R3, 0x2, R72 ;  /* 0x0000000203467824 */ /* 0x000fe200078e0248 */
[----:B-1----:R-:W-:-:S02]  /*9700*/  LEA R64, P6, R72, R48, 0x1 ;  /* 0x0000003048407211 */ /* 0x002fc400078c08ff */
[----:B------:R-:W-:Y:S02]  /*9710*/  LOP3.LUT R68, R2, 0x12, RZ, 0xfc, !PT ;  /* 0x0000001202447812 */ /* 0x000fe400078efcff */
[----:B------:R-:W-:Y:S02]  /*9720*/  PRMT R78, R78, 0x7632, R78 ;  /* 0x000076324e4e7816 */ /* 0x000fe4000000004e */
[----:B--2---:R-:W-:Y:S02]  /*9730*/  LOP3.LUT R67, R2, 0x14, RZ, 0xfc, !PT ;  /* 0x0000001402437812 */ /* 0x004fe400078efcff */
[-C--:B------:R-:W-:Y:S02]  /*9740*/  LEA.HI.X.SX32 R65, R72, R49.reuse, 0x1, P6 ;  /* 0x0000003148417211 */ /* 0x080fe400030f0eff */
[----:B------:R-:W-:Y:S01]  /*9750*/  ISETP.LT.AND P2, PT, R68, UR4, !P0 ;  /* 0x0000000444007c0c */ /* 0x000fe2000c741270 */
[----:B------:R-:W-:Y:S01]  /*9760*/  ULDC UR4, c[0x0][0x22c] ;  /* 0x00008b0000047ab9 */ /* 0x000fe20000000800 */
[C---:B------:R-:W-:Y:S01]  /*9770*/  LEA R66, P6, R70.reuse, R48, 0x1 ;  /* 0x0000003046427211 */ /* 0x040fe200078c08ff */
[----:B------:R0:W-:Y:S01]  /*9780*/  @P3 STG.E.U16 desc[UR10][R50.64], R78 ;  /* 0x0000004e32003986 */ /* 0x0001e2000c10150a */
[----:B------:R-:W-:Y:S01]  /*9790*/  ISETP.LT.AND P3, PT, R67, UR4, !P0 ;  /* 0x0000000443007c0c */ /* 0x000fe2000c761270 */
[----:B------:R-:W-:Y:S01]  /*97a0*/  ULDC UR4, c[0x0][0x22c] ;  /* 0x00008b0000047ab9 */ /* 0x000fe20000000800 */
[----:B------:R-:W-:Y:S01]  /*97b0*/  LEA.HI.X.SX32 R67, R70, R49, 0x1, P6 ;  /* 0x0000003146437211 */ /* 0x000fe200030f0eff */
[----:B------:R-:W-:Y:S01]  /*97c0*/  IMAD R70, R3, 0x2, R70 ;  /* 0x0000000203467824 */ /* 0x000fe200078e0246 */
[----:B------:R-:W-:-:S02]  /*97d0*/  PRMT R79, R79, 0x7632, R79 ;  /* 0x000076324f4f7816 */ /* 0x000fc4000000004f */
[----:B------:R-:W-:Y:S01]  /*97e0*/  LOP3.LUT R68, R2, 0x16, RZ, 0xfc, !PT ;  /* 0x0000001602447812 */ /* 0x000fe200078efcff */
[----:B------:R-:W-:Y:S02]  /*97f0*/  IMAD R72, R3, 0x2, R70 ;  /* 0x0000000203487824 */ /* 0x000fe400078e0246 */
[----:B------:R1:W-:Y:S01]  /*9800*/  @P4 STG.E.U16 desc[UR10][R64.64], R79 ;  /* 0x0000004f40004986 */ /* 0x0003e2000c10150a */
[----:B------:R-:W-:Y:S01]  /*9810*/  ISETP.LT.AND P4, PT, R68, UR4, !P0 ;  /* 0x0000000444007c0c */ /* 0x000fe2000c781270 */
[----:B------:R-:W-:Y:S02]  /*9820*/  ULDC UR4, c[0x0][0x22c] ;  /* 0x00008b0000047ab9 */ /* 0x000fe40000000800 */
[----:B------:R2:W-:Y:S01]  /*9830*/  @P5 STG.E.U16 desc[UR10][R66.64], R60 ;  /* 0x0000003c42005986 */ /* 0x0005e2000c10150a */
[----:B0-----:R-:W-:Y:S02]  /*9840*/  LEA R50, P5, R70, R48, 0x1 ;  /* 0x0000003046327211 */ /* 0x001fe400078a08ff */
[----:B------:R-:W-:-:S02]  /*9850*/  LOP3.LUT R69, R2, 0x18, RZ, 0xfc, !PT ;  /* 0x0000001802457812 */ /* 0x000fc400078efcff */
[-C--:B------:R-:W-:Y:S02]  /*9860*/  LEA R68, P6, R72, R48.reuse, 0x1 ;  /* 0x0000003048447211 */ /* 0x080fe400078c08ff */
[-C--:B------:R-:W-:Y:S02]  /*9870*/  LEA.HI.X.SX32 R51, R70, R49.reuse, 0x1, P5 ;  /* 0x0000003146337211 */ /* 0x080fe400028f0eff */
[----:B------:R-:W-:Y:S01]  /*9880*/  ISETP.LT.AND P5, PT, R69, UR4, !P0 ;  /* 0x0000000445007c0c */ /* 0x000fe2000c7a1270 */
[----:B------:R-:W-:Y:S01]  /*9890*/  ULDC UR4, c[0x0][0x22c] ;  /* 0x00008b0000047ab9 */ /* 0x000fe20000000800 */
[-C--:B------:R-:W-:Y:S01]  /*98a0*/  LEA.HI.X.SX32 R69, R72, R49.reuse, 0x1, P6 ;  /* 0x0000003148457211 */ /* 0x080fe200030f0eff */
[C---:B------:R-:W-:Y:S01]  /*98b0*/  IMAD R72, R3.reuse, 0x2, R72 ;  /* 0x0000000203487824 */ /* 0x040fe200078e0248 */
[C---:B-1----:R-:W-:Y:S01]  /*98c0*/  LOP3.LUT R64, R2.reuse, 0x1a, RZ, 0xfc, !PT ;  /* 0x0000001a02407812 */ /* 0x042fe200078efcff */
[----:B------:R0:W-:Y:S01]  /*98d0*/  @P2 STG.E.U16 desc[UR10][R50.64], R61 ;  /* 0x0000003d32002986 */ /* 0x0001e2000c10150a */
[----:B------:R-:W-:Y:S01]  /*98e0*/  LOP3.LUT R65, R2, 0x1c, RZ, 0xfc, !PT ;  /* 0x0000001c02417812 */ /* 0x000fe200078efcff */
[----:B--2---:R-:W-:Y:S01]  /*98f0*/  IMAD R66, R3, 0x2, R72 ;  /* 0x0000000203427824 */ /* 0x004fe200078e0248 */
[----:B------:R-:W-:Y:S01]  /*9900*/  ISETP.LT.AND P2, PT, R64, UR4, !P0 ;  /* 0x0000000440007c0c */ /* 0x000fe2000c741270 */
[----:B------:R-:W-:Y:S01]  /*9910*/  ULDC UR4, c[0x0][0x22c] ;  /* 0x00008b0000047ab9 */ /* 0x000fe20000000800 */
[C---:B------:R-:W-:Y:S01]  /*9920*/  LEA R64, P6, R72.reuse, R48, 0x1 ;  /* 0x0000003048407211 */ /* 0x040fe200078c08ff */
[----:B------:R1:W-:Y:S01]  /*9930*/  @P3 STG.E.U16 desc[UR10][R68.64], R62 ;  /* 0x0000003e44003986 */ /* 0x0003e2000c10150a */
[----:B------:R-:W-:Y:S01]  /*9940*/  ISETP.LT.AND P3, PT, R65, UR4, !P0 ;  /* 0x0000000441007c0c */ /* 0x000fe2000c761270 */
[----:B------:R-:W-:Y:S01]  /*9950*/  ULDC UR4, c[0x0][0x22c] ;  /* 0x00008b0000047ab9 */ /* 0x000fe20000000800 */
[----:B------:R-:W-:-:S02]  /*9960*/  LEA.HI.X.SX32 R65, R72, R49, 0x1, P6 ;  /* 0x0000003148417211 */ /* 0x000fc400030f0eff */
[-C--:B0-----:R-:W-:Y:S02]  /*9970*/  LEA R50, P6, R66, R48.reuse, 0x1 ;  /* 0x0000003042327211 */ /* 0x081fe400078c08ff */
[----:B------:R-:W-:Y:S01]  /*9980*/  PRMT R67, R60, 0x7632, R67 ;  /* 0x000076323c437816 */ /* 0x000fe20000000043 */
[----:B-1----:R-:W-:Y:S01]  /*9990*/  IMAD R68, R3, 0x2, R66 ;  /* 0x0000000203447824 */ /* 0x002fe200078e0242 */
[----:B------:R-:W-:Y:S02]  /*99a0*/  LEA.HI.X.SX32 R51, R66, R49, 0x1, P6 ;  /* 0x0000003142337211 */ /* 0x000fe400030f0eff */
[----:B------:R-:W-:Y:S02]  /*99b0*/  LOP3.LUT R60, R2, 0x1e, RZ, 0xfc, !PT ;  /* 0x0000001e023c7812 */ /* 0x000fe400078efcff */
[----:B------:R-:W-:Y:S01]  /*99c0*/  LEA R66, P6, R68, R48, 0x1 ;  /* 0x0000003044427211 */ /* 0x000fe200078c08ff */
[----:B------:R-:W-:Y:S01]  /*99d0*/  @P4 STG.E.U16 desc[UR10][R64.64], R63 ;  /* 0x0000003f40004986 */ /* 0x000fe2000c10150a */
[----:B------:R-:W-:Y:S01]  /*99e0*/  ISETP.LT.AND P4, PT, R60, UR4, !P0 ;  /* 0x000000043c007c0c */ /* 0x000fe2000c781270 */
[----:B------:R-:W-:Y:S01]  /*99f0*/  ULDC UR4, c[0x0][0x22c] ;  /* 0x00008b0000047ab9 */ /* 0x000fe20000000800 */
[----:B------:R-:W-:Y:S01]  /*9a00*/  PRMT R61, R61, 0x7632, R61 ;  /* 0x000076323d3d7816 */ /* 0x000fe2000000003d */
[----:B------:R0:W-:Y:S01]  /*9a10*/  @P5 STG.E.U16 desc[UR10][R50.64], R67 ;  /* 0x0000004332005986 */ /* 0x0001e2000c10150a */
[----:B------:R-:W-:-:S04]  /*9a20*/  LOP3.LUT R60, R2, 0x20, RZ, 0xfc, !PT ;  /* 0x00000020023c7812 */ /* 0x000fc800078efcff */
[----:B------:R-:W-:Y:S01]  /*9a30*/  ISETP.LT.AND P5, PT, R60, UR4, !P0 ;  /* 0x000000043c007c0c */ /* 0x000fe2000c7a1270 */
[----:B------:R-:W-:Y:S01]  /*9a40*/  ULDC UR4, c[0x0][0x22c] ;  /* 0x00008b0000047ab9 */ /* 0x000fe20000000800 */
[----:B0-----:R-:W-:Y:S01]  /*9a50*/  LEA.HI.X.SX32 R67, R68, R49, 0x1, P6 ;  /* 0x0000003144437211 */ /* 0x001fe200030f0eff */
[----:B------:R-:W-:-:S04]  /*9a60*/  IMAD R68, R3, 0x2, R68 ;  /* 0x0000000203447824 */ /* 0x000fc800078e0244 */
[----:B------:R0:W-:Y:S01]  /*9a70*/  @P2 STG.E.U16 desc[UR10][R66.64], R61 ;  /* 0x0000003d42002986 */ /* 0x0001e2000c10150a */
[-C--:B------:R-:W-:Y:S01]  /*9a80*/  LEA R60, P2, R68, R48.reuse, 0x1 ;  /* 0x00000030443c7211 */ /* 0x080fe200078408ff */
[C---:B------:R-:W-:Y:S01]  /*9a90*/  IMAD R70, R3.reuse, 0x2, R68 ;  /* 0x0000000203467824 */ /* 0x040fe200078e0244 */
[----:B------:R-:W-:Y:S02]  /*9aa0*/  PRMT R51, R62, 0x7632, R51 ;  /* 0x000076323e337816 */ /* 0x000fe40000000033 */
[----:B------:R-:W-:Y:S02]  /*9ab0*/  LOP3.LUT R64, R2, 0x22, RZ, 0xfc, !PT ;  /* 0x0000002202407812 */ /* 0x000fe400078efcff */
[----:B------:R-:W-:Y:S02]  /*9ac0*/  LEA R50, P6, R70, R48, 0x1 ;  /* 0x0000003046327211 */ /* 0x000fe400078c08ff */
[----:B0-----:R-:W-:Y:S01]  /*9ad0*/  LEA.HI.X.SX32 R61, R68, R49, 0x1, P2 ;  /* 0x00000031443d7211 */ /* 0x001fe200010f0eff */
[----:B------:R-:W-:Y:S01]  /*9ae0*/  IMAD R66, R3, 0x2, R70 ;  /* 0x0000000203427824 */ /* 0x000fe200078e0246 */
[----:B------:R-:W-:-:S02]  /*9af0*/  PRMT R67, R63, 0x7632, R67 ;  /* 0x000076323f437816 */ /* 0x000fc40000000043 */
[----:B------:R-:W-:Y:S01]  /*9b00*/  LOP3.LUT R63, R2, 0x24, RZ, 0xfc, !PT ;  /* 0x00000024023f7812 */ /* 0x000fe200078efcff */
[----:B------:R0:W-:Y:S01]  /*9b10*/  @P3 STG.E.U16 desc[UR10][R60.64], R51 ;  /* 0x000000333c003986 */ /* 0x0001e2000c10150a */
[----:B------:R-:W-:Y:S01]  /*9b20*/  ISETP.LT.AND P2, PT, R64, UR4, !P0 ;  /* 0x0000000440007c0c */ /* 0x000fe2000c741270 */
[----:B------:R-:W-:Y:S02]  /*9b30*/  ULDC UR4, c[0x0][0x22c] ;  /* 0x00008b0000047ab9 */ /* 0x000fe40000000800 */
[----:B------:R-:W-:Y:S01]  /*9b40*/  ISETP.LT.AND P3, PT, R63, UR4, !P0 ;  /* 0x000000043f007c0c */ /* 0x000fe2000c761270 */
[----:B------:R-:W-:Y:S01]  /*9b50*/  ULDC UR4, c[0x0][0x22c] ;  /* 0x00008b0000047ab9 */ /* 0x000fe20000000800 */
[----:B0-----:R-:W-:Y:S02]  /*9b60*/  LEA.HI.X.SX32 R51, R70, R49, 0x1, P6 ;  /* 0x0000003146337211 */ /* 0x001fe400030f0eff */
[----:B------:R-:W-:-:S04]  /*9b70*/  LEA R62, P6, R66, R48, 0x1 ;  /* 0x00000030423e7211 */ /* 0x000fc800078c08ff */
[----:B------:R-:W-:Y:S01]  /*9b80*/  LEA.HI.X.SX32 R63, R66, R49, 0x1, P6 ;  /* 0x00000031423f7211 */ /* 0x000fe200030f0eff */
[C---:B------:R-:W-:Y:S01]  /*9b90*/  IMAD R66, R3.reuse, 0x2, R66 ;  /* 0x0000000203427824 */ /* 0x040fe200078e0242 */
[----:B------:R-:W-:Y:S01]  /*9ba0*/  LOP3.LUT R64, R2, 0x26, RZ, 0xfc, !PT ;  /* 0x0000002602407812 */ /* 0x000fe200078efcff */
[----:B------:R0:W-:Y:S02]  /*9bb0*/  @P4 STG.E.U16 desc[UR10][R50.64], R67 ;  /* 0x0000004332004986 */ /* 0x0001e4000c10150a */
[----:B------:R-:W-:Y:S02]  /*9bc0*/  IMAD R68, R3, 0x2, R66 ;  /* 0x0000000203447824 */ /* 0x000fe400078e0242 */
[----:B------:R1:W-:Y:S01]  /*9bd0*/  @P5 STG.E.U16 desc[UR10][R62.64], R56 ;  /* 0x000000383e005986 */ /* 0x0003e2000c10150a */
[----:B------:R-:W-:Y:S02]  /*9be0*/  LEA R60, P5, R66, R48, 0x1 ;  /* 0x00000030423c7211 */ /* 0x000fe400078a08ff */
[----:B------:R-:W-:Y:S01]  /*9bf0*/  ISETP.LT.AND P4, PT, R64, UR4, !P0 ;  /* 0x0000000440007c0c */ /* 0x000fe2000c781270 */
[----:B------:R-:W-:Y:S01]  /*9c00*/  ULDC UR4, c[0x0][0x22c] ;  /* 0x00008b0000047ab9 */ /* 0x000fe20000000800 */
[----:B------:R-:W-:-:S02]  /*9c10*/  LOP3.LUT R65, R2, 0x28, RZ, 0xfc, !PT ;  /* 0x0000002802417812 */ /* 0x000fc400078efcff */
[-C--:B------:R-:W-:Y:S02]  /*9c20*/  LEA R64, P6, R68, R48.reuse, 0x1 ;  /* 0x0000003044407211 */ /* 0x080fe400078c08ff */
[-C--:B------:R-:W-:Y:S02]  /*9c30*/  LEA.HI.X.SX32 R61, R66, R49.reuse, 0x1, P5 ;  /* 0x00000031423d7211 */ /* 0x080fe400028f0eff */
[----:B------:R-:W-:Y:S01]  /*9c40*/  ISETP.LT.AND P5, PT, R65, UR4, !P0 ;  /* 0x0000000441007c0c */ /* 0x000fe2000c7a1270 */
[----:B------:R-:W-:Y:S01]  /*9c50*/  ULDC UR4, c[0x0][0x22c] ;  /* 0x00008b0000047ab9 */ /* 0x000fe20000000800 */
[-C--:B------:R-:W-:Y:S01]  /*9c60*/  LEA.HI.X.SX32 R65, R68, R49.reuse, 0x1, P6 ;  /* 0x0000003144417211 */ /* 0x080fe200030f0eff */
[C---:B------:R-:W-:Y:S01]  /*9c70*/  IMAD R68, R3.reuse, 0x2, R68 ;  /* 0x0000000203447824 */ /* 0x040fe200078e0244 */
[C---:B0-----:R-:W-:Y:S01]  /*9c80*/  LOP3.LUT R50, R2.reuse, 0x2a, RZ, 0xfc, !PT ;  /* 0x0000002a02327812 */ /* 0x041fe200078efcff */
[----:B------:R0:W-:Y:S01]  /*9c90*/  @P2 STG.E.U16 desc[UR10][R60.64], R57 ;  /* 0x000000393c002986 */ /* 0x0001e2000c10150a */
[----:B------:R-:W-:Y:S01]  /*9ca0*/  LOP3.LUT R51, R2, 0x2c, RZ, 0xfc, !PT ;  /* 0x0000002c02337812 */ /* 0x000fe200078efcff */
[----:B-1----:R-:W-:Y:S01]  /*9cb0*/  IMAD R62, R3, 0x2, R68 ;  /* 0x00000002033e7824 */ /* 0x002fe200078e0244 */
        /* <DEDUP_REMOVED lines=10> */
[----:B------:R-:W-:Y:S01]  /*9d60*/  LEA.HI.X.SX32 R61, R62, R49, 0x1, P6 ;  /* 0x000000313e3d7211 */ /* 0x000fe200030f0eff */
[----:B------:R-:W-:Y:S01]  /*9d70*/  @P4 STG.E.U16 desc[UR10][R50.64], R59 ;  /* 0x0000003b32004986 */ /* 0x000fe2000c10150a */
[----:B------:R-:W-:Y:S02]  /*9d80*/  LOP3.LUT R56, R2, 0x2e, RZ, 0xfc, !PT ;  /* 0x0000002e02387812 */ /* 0x000fe400078efcff */
[----:B------:R-:W-:Y:S01]  /*9d90*/  LEA R62, P6, R64, R48, 0x1 ;  /* 0x00000030403e7211 */ /* 0x000fe200078c08ff */
[----:B------:R0:W-:Y:S01]  /*9da0*/  @P5 STG.E.U16 desc[UR10][R60.64], R63 ;  /* 0x0000003f3c005986 */ /* 0x0001e2000c10150a */
[----:B------:R-:W-:-:S02]  /*9db0*/  PRMT R57, R57, 0x7632, R57 ;  /* 0x0000763239397816 */ /* 0x000fc40000000039 */
[----:B------:R-:W-:Y:S01]  /*9dc0*/  ISETP.LT.AND P4, PT, R56, UR4, !P0 ;  /* 0x0000000438007c0c */ /* 0x000fe2000c781270 */
[----:B------:R-:W-:Y:S01]  /*9dd0*/  ULDC UR4, c[0x0][0x22c] ;  /* 0x00008b0000047ab9 */ /* 0x000fe20000000800 */
[----:B------:R-:W-:Y:S02]  /*9de0*/  LOP3.LUT R56, R2, 0x30, RZ, 0xfc, !PT ;  /* 0x0000003002387812 */ /* 0x000fe400078efcff */
[----:B0-----:R-:W-:Y:S01]  /*9df0*/  LEA.HI.X.SX32 R63, R64, R49, 0x1, P6 ;  /* 0x00000031403f7211 */ /* 0x001fe200030f0eff */
[C---:B------:R-:W-:Y:S01]  /*9e00*/  IMAD R64, R3.reuse, 0x2, R64 ;  /* 0x0000000203407824 */ /* 0x040fe200078e0240 */
[----:B------:R-:W-:Y:S01]  /*9e10*/  ISETP.LT.AND P5, PT, R56, UR4, !P0 ;  /* 0x0000000438007c0c */ /* 0x000fe2000c7a1270 */
[----:B------:R-:W-:Y:S02]  /*9e20*/  ULDC UR4, c[0x0][0x22c] ;  /* 0x00008b0000047ab9 */ /* 0x000fe40000000800 */
[----:B------:R0:W-:Y:S01]  /*9e30*/  @P2 STG.E.U16 desc[UR10][R62.64], R57 ;  /* 0x000000393e002986 */ /* 0x0001e2000c10150a */
[----:B------:R-:W-:Y:S01]  /*9e40*/  LEA R50, P2, R64, R48, 0x1 ;  /* 0x0000003040327211 */ /* 0x000fe200078408ff */
[----:B------:R-:W-:Y:S01]  /*9e50*/  IMAD R60, R3, 0x2, R64 ;  /* 0x00000002033c7824 */ /* 0x000fe200078e0240 */
[----:B------:R-:W-:-:S02]  /*9e60*/  LOP3.LUT R56, R2, 0x32, RZ, 0xfc, !PT ;  /* 0x0000003202387812 */ /* 0x000fc400078efcff */
[----:B------:R-:W-:Y:S02]  /*9e70*/  LEA.HI.X.SX32 R51, R64, R49, 0x1, P2 ;  /* 0x0000003140337211 */ /* 0x000fe400010f0eff */
[----:B------:R-:W-:Y:S01]  /*9e80*/  ISETP.LT.AND P2, PT, R56, UR4, !P0 ;  /* 0x0000000438007c0c */ /* 0x000fe2000c741270 */
[----:B------:R-:W-:Y:S01]  /*9e90*/  ULDC UR4, c[0x0][0x22c] ;  /* 0x00008b0000047ab9 */ /* 0x000fe20000000800 */
[----:B------:R-:W-:Y:S01]  /*9ea0*/  LEA R56, P6, R60, R48, 0x1 ;  /* 0x000000303c387211 */ /* 0x000fe200078c08ff */
[----:B0-----:R-:W-:Y:S01]  /*9eb0*/  IMAD R62, R3, 0x2, R60 ;  /* 0x00000002033e7824 */ /* 0x001fe200078e023c */
[----:B------:R-:W-:Y:S02]  /*9ec0*/  PRMT R61, R58, 0x7632, R61 ;  /* 0x000076323a3d7816 */ /* 0x000fe4000000003d */
[----:B------:R-:W-:Y:S02]  /*9ed0*/  PRMT R63, R59, 0x7632, R63 ;  /* 0x000076323b3f7816 */ /* 0x000fe4000000003f */
[----:B------:R-:W-:-:S02]  /*9ee0*/  LOP3.LUT R59, R2, 0x34, RZ, 0xfc, !PT ;  /* 0x00000034023b7812 */ /* 0x000fc400078efcff */
[-C--:B------:R-:W-:Y:S02]  /*9ef0*/  LEA.HI.X.SX32 R57, R60, R49.reuse, 0x1, P6 ;  /* 0x000000313c397211 */ /* 0x080fe400030f0eff */
[C---:B------:R-:W-:Y:S01]  /*9f00*/  LEA R58, P6, R62.reuse, R48, 0x1 ;  /* 0x000000303e3a7211 */ /* 0x040fe200078c08ff */
[----:B------:R0:W-:Y:S01]  /*9f10*/  @P3 STG.E.U16 desc[UR10][R50.64], R61 ;  /* 0x0000003d32003986 */ /* 0x0001e2000c10150a */
[----:B------:R-:W-:Y:S01]  /*9f20*/  ISETP.LT.AND P3, PT, R59, UR4, !P0 ;  /* 0x000000043b007c0c */ /* 0x000fe2000c761270 */
[----:B------:R-:W-:Y:S01]  /*9f30*/  ULDC UR4, c[0x0][0x22c] ;  /* 0x00008b0000047ab9 */ /* 0x000fe20000000800 */
[----:B------:R-:W-:Y:S01]  /*9f40*/  LEA.HI.X.SX32 R59, R62, R49, 0x1, P6 ;  /* 0x000000313e3b7211 */ /* 0x000fe200030f0eff */
[C---:B------:R-:W-:Y:S01]  /*9f50*/  IMAD R62, R3.reuse, 0x2, R62 ;  /* 0x00000002033e7824 */ /* 0x040fe200078e023e */
[----:B------:R-:W-:Y:S01]  /*9f60*/  LOP3.LUT R60, R2, 0x36, RZ, 0xfc, !PT ;  /* 0x00000036023c7812 */ /* 0x000fe200078efcff */
[----:B------:R1:W-:Y:S02]  /*9f70*/  @P4 STG.E.U16 desc[UR10][R56.64], R63 ;  /* 0x0000003f38004986 */ /* 0x0003e4000c10150a */
[----:B------:R-:W-:-:S02]  /*9f80*/  IMAD R64, R3, 0x2, R62 ;  /* 0x0000000203407824 */ /* 0x000fc400078e023e */
[----:B----4-:R2:W-:Y:S01]  /*9f90*/  @P5 STG.E.U16 desc[UR10][R58.64], R52 ;  /* 0x000000343a005986 */ /* 0x0105e2000c10150a */
[----:B------:R-:W-:Y:S01]  /*9fa0*/  ISETP.LT.AND P4, PT, R60, UR4, !P0 ;  /* 0x000000043c007c0c */ /* 0x000fe2000c781270 */
[----:B------:R-:W-:Y:S01]  /*9fb0*/  ULDC UR4, c[0x0][0x22c] ;  /* 0x00008b0000047ab9 */ /* 0x000fe20000000800 */
[-C--:B0-----:R-:W-:Y:S02]  /*9fc0*/  LEA R50, P5, R62, R48.reuse, 0x1 ;  /* 0x000000303e327211 */ /* 0x081fe400078a08ff */
[----:B------:R-:W-:Y:S02]  /*9fd0*/  LOP3.LUT R61, R2, 0x38, RZ, 0xfc, !PT ;  /* 0x00000038023d7812 */ /* 0x000fe400078efcff */
        /* <DEDUP_REMOVED lines=55> */
[----:B-----5:R1:W-:Y:S01]  /*a350*/  @P5 STG.E.U16 desc[UR10][R54.64], R16 ;  /* 0x0000001036005986 */ /* 0x0203e2000c10150a */
        /* <DEDUP_REMOVED lines=46> */
[----:B------:R-:W-:Y:S01]  /*a640*/  ISETP.LT.AND P2, PT, R50, UR4, !P0 ;  /* 0x0000000432007c0c */ /* 0x000fe2000c741270 */
[----:B------:R0:W-:Y:S01]  /*a650*/  @P3 STG.E.U16 desc[UR10][R16.64], R19 ;  /* 0x0000001310003986 */ /* 0x0001e2000c10150a */
[----:B------:R-:W-:Y:S01]  /*a660*/  LOP3.LUT R51, R2, 0x54, RZ, 0xfc, !PT ;  /* 0x0000005402337812 */ /* 0x000fe200078efcff */
[----:B------:R-:W-:-:S03]  /*a670*/  ULDC UR4, c[0x0][0x22c] ;  /* 0x00008b0000047ab9 */ /* 0x000fc60000000800 */
        /* <DEDUP_REMOVED lines=95> */
[----:B------:R-:W0:Y:S01]  /*ac70*/  LDC R19, c[0x0][0x248] ;  /* 0x00009200ff137b82 */ /* 0x000e220000000800 */
        /* <DEDUP_REMOVED lines=10> */
[----:B-1----:R-:W-:Y:S01]  /*ad20*/  LEA.HI.X.SX32 R17, R18, R49, 0x1, P6 ;  /* 0x0000003112117211 */ /* 0x002fe200030f0eff */
[----:B------:R-:W-:-:S04]  /*ad30*/  IMAD R18, R3, 0x2, R18 ;  /* 0x0000000203127824 */ /* 0x000fc800078e0212 */
[----:B------:R1:W-:Y:S01]  /*ad40*/  @P2 STG.E.U16 desc[UR10][R16.64], R9 ;  /* 0x0000000910002986 */ /* 0x0003e2000c10150a */
[-C--:B------:R-:W-:Y:S01]  /*ad50*/  LEA R8, P2, R18, R48.reuse, 0x1 ;  /* 0x0000003012087211 */ /* 0x080fe200078408ff */
[C---:B------:R-:W-:Y:S01]  /*ad60*/  IMAD R12, R3.reuse, 0x2, R18 ;  /* 0x00000002030c7824 */ /* 0x040fe200078e0212 */
[----:B------:R-:W-:Y:S02]  /*ad70*/  PRMT R11, R10, 0x7632, R11 ;  /* 0x000076320a0b7816 */ /* 0x000fe4000000000b */
[----:B------:R-:W-:Y:S02]  /*ad80*/  LOP3.LUT R14, R2, 0x72, RZ, 0xfc, !PT ;  /* 0x00000072020e7812 */ /* 0x000fe400078efcff */
[----:B------:R-:W-:Y:S02]  /*ad90*/  LEA R10, P6, R12, R48, 0x1 ;  /* 0x000000300c0a7211 */ /* 0x000fe400078c08ff */
[----:B-1----:R-:W-:Y:S01]  /*ada0*/  LEA.HI.X.SX32 R9, R18, R49, 0x1, P2 ;  /* 0x0000003112097211 */ /* 0x002fe200010f0eff */
[----:B------:R-:W-:Y:S01]  /*adb0*/  IMAD R16, R3, 0x2, R12 ;  /* 0x0000000203107824 */ /* 0x000fe200078e020c */
[----:B------:R-:W-:Y:S01]  /*adc0*/  PRMT R15, R11, 0x7632, R15 ;  /* 0x000076320b0f7816 */ /* 0x000fe2000000000f */
[----:B------:R-:W1:Y:S01]  /*add0*/  LDC R17, c[0x0][0x248] ;  /* 0x00009200ff117b82 */ /* 0x000e620000000800 */
[----:B------:R-:W-:Y:S01]  /*ade0*/  LOP3.LUT R13, R2, 0x74, RZ, 0xfc, !PT ;  /* 0x00000074020d7812 */ /* 0x000fe200078efcff */
[----:B------:R2:W-:Y:S01]  /*adf0*/  @P3 STG.E.U16 desc[UR10][R8.64], R11 ;  /* 0x0000000b08003986 */ /* 0x0005e2000c10150a */
[----:B------:R-:W-:Y:S01]  /*ae00*/  ISETP.LT.AND P2, PT, R14, UR4, !P0 ;  /* 0x000000040e007c0c */ /* 0x000fe2000c741270 */
[----:B------:R-:W-:-:S02]  /*ae10*/  ULDC UR4, c[0x0][0x22c] ;  /* 0x00008b0000047ab9 */ /* 0x000fc40000000800 */
[----:B------:R-:W-:Y:S01]  /*ae20*/  ISETP.LT.AND P3, PT, R13, UR4, !P0 ;  /* 0x000000040d007c0c */ /* 0x000fe2000c761270 */
[----:B------:R-:W-:Y:S01]  /*ae30*/  ULDC UR4, c[0x0][0x22c] ;  /* 0x00008b0000047ab9 */ /* 0x000fe20000000800 */
[----:B--2---:R-:W-:Y:S02]  /*ae40*/  LEA.HI.X.SX32 R11, R12, R49, 0x1, P6 ;  /* 0x000000310c0b7211 */ /* 0x004fe400030f0eff */
[----:B------:R-:W-:-:S04]  /*ae50*/  LEA R12, P6, R16, R48, 0x1 ;  /* 0x00000030100c7211 */ /* 0x000fc800078c08ff */
[----:B------:R-:W-:Y:S01]  /*ae60*/  LEA.HI.X.SX32 R13, R16, R49, 0x1, P6 ;  /* 0x00000031100d7211 */ /* 0x000fe200030f0eff */
[C---:B------:R-:W-:Y:S01]  /*ae70*/  IMAD R16, R3.reuse, 0x2, R16 ;  /* 0x0000000203107824 */ /* 0x040fe200078e0210 */
[----:B------:R-:W-:Y:S01]  /*ae80*/  LOP3.LUT R14, R2, 0x76, RZ, 0xfc, !PT ;  /* 0x00000076020e7812 */ /* 0x000fe200078efcff */
[----:B------:R2:W-:Y:S04]  /*ae90*/  @P4 STG.E.U16 desc[UR10][R10.64], R15 ;  /* 0x0000000f0a004986 */ /* 0x0005e8000c10150a */
[----:B------:R4:W-:Y:S01]  /*aea0*/  @P5 STG.E.U16 desc[UR10][R12.64], R4 ;  /* 0x000000040c005986 */ /* 0x0009e2000c10150a */
[----:B------:R-:W-:Y:S01]  /*aeb0*/  LEA R8, P5, R16, R48, 0x1 ;  /* 0x0000003010087211 */ /* 0x000fe200078a08ff */
[----:B------:R-:W-:Y:S01]  /*aec0*/  IMAD R18, R3, 0x2, R16 ;  /* 0x0000000203127824 */ /* 0x000fe200078e0210 */
[----:B------:R-:W-:Y:S01]  /*aed0*/  ISETP.LT.AND P4, PT, R14, UR4, !P0 ;  /* 0x000000040e007c0c */ /* 0x000fe2000c781270 */
[----:B------:R-:W-:Y:S01]  /*aee0*/  ULDC UR4, c[0x0][0x22c] ;  /* 0x00008b0000047ab9 */ /* 0x000fe20000000800 */
[----:B------:R-:W-:-:S02]  /*aef0*/  LOP3.LUT R14, R2, 0x78, RZ, 0xfc, !PT ;  /* 0x00000078020e7812 */ /* 0x000fc400078efcff */
[-C--:B------:R-:W-:Y:S01]  /*af00*/  LEA.HI.X.SX32 R9, R16, R49.reuse, 0x1, P5 ;  /* 0x0000003110097211 */ /* 0x080fe200028f0eff */
[----:B--2---:R-:W2:Y:S01]  /*af10*/  LDC R15, c[0x0][0x248] ;  /* 0x00009200ff0f7b82 */ /* 0x004ea20000000800 */
[----:B------:R-:W-:Y:S02]  /*af20*/  LOP3.LUT R11, R2, 0x7a, RZ, 0xfc, !PT ;  /* 0x0000007a020b7812 */ /* 0x000fe400078efcff */
[----:B------:R-:W-:Y:S01]  /*af30*/  ISETP.LT.AND P5, PT, R14, UR4, !P0 ;  /* 0x000000040e007c0c */ /* 0x000fe2000c7a1270 */
[----:B------:R-:W-:Y:S01]  /*af40*/  ULDC UR4, c[0x0][0x22c] ;  /* 0x00008b0000047ab9 */ /* 0x000fe20000000800 */
[CC--:B------:R-:W-:Y:S01]  /*af50*/  LEA R10, P6, R18.reuse, R48.reuse, 0x1 ;  /* 0x00000030120a7211 */ /* 0x0c0fe200078c08ff */
[----:B------:R5:W-:Y:S01]  /*af60*/  @P2 STG.E.U16 desc[UR10][R8.64], R5 ;  /* 0x0000000508002986 */ /* 0x000be2000c10150a */
[----:B------:R-:W-:Y:S01]  /*af70*/  IMAD R14, R3, 0x2, R18 ;  /* 0x00000002030e7824 */ /* 0x000fe200078e0212 */
[----:B------:R-:W-:Y:S01]  /*af80*/  ISETP.LT.AND P2, PT, R11, UR4, !P0 ;  /* 0x000000040b007c0c */ /* 0x000fe2000c741270 */
[----:B------:R-:W-:Y:S01]  /*af90*/  ULDC UR4, c[0x0][0x22c] ;  /* 0x00008b0000047ab9 */ /* 0x000fe20000000800 */
[-C--:B------:R-:W-:Y:S01]  /*afa0*/  LEA.HI.X.SX32 R11, R18, R49.reuse, 0x1, P6 ;  /* 0x00000031120b7211 */ /* 0x080fe200030f0eff */
[----:B------:R-:W-:Y:S01]  /*afb0*/  IMAD R16, R3, 0x2, R14 ;  /* 0x0000000203107824 */ /* 0x000fe200078e020e */
[----:B----4-:R-:W-:Y:S01]  /*afc0*/  LOP3.LUT R13, R2, 0x7c, RZ, 0xfc, !PT ;  /* 0x0000007c020d7812 */ /* 0x010fe200078efcff */
[----:B------:R-:W4:Y:S01]  /*afd0*/  LDC R18, c[0x0][0x248] ;  /* 0x00009200ff127b82 */ /* 0x000f220000000800 */
[C---:B------:R-:W-:Y:S01]  /*afe0*/  LEA R12, P6, R14.reuse, R48, 0x1 ;  /* 0x000000300e0c7211 */ /* 0x040fe200078c08ff */
[----:B------:R3:W-:Y:S01]  /*aff0*/  @P3 STG.E.U16 desc[UR10][R10.64], R6 ;  /* 0x000000060a003986 */ /* 0x0007e2000c10150a */
[----:B------:R-:W-:Y:S01]  /*b000*/  ISETP.LT.AND P3, PT, R13, UR4, !P0 ;  /* 0x000000040d007c0c */ /* 0x000fe2000c761270 */
[----:B------:R-:W-:Y:S01]  /*b010*/  ULDC UR4, c[0x0][0x22c] ;  /* 0x00008b0000047ab9 */ /* 0x000fe20000000800 */
[----:B------:R-:W-:-:S02]  /*b020*/  LEA.HI.X.SX32 R13, R14, R49, 0x1, P6 ;  /* 0x000000310e0d7211 */ /* 0x000fc400030f0eff */
[-C--:B-----5:R-:W-:Y:S02]  /*b030*/  LEA R8, P6, R16, R48.reuse, 0x1 ;  /* 0x0000003010087211 */ /* 0x0a0fe400078c08ff */
[----:B------:R-:W-:Y:S02]  /*b040*/  PRMT R5, R4, 0x7632, R5 ;  /* 0x0000763204057816 */ /* 0x000fe40000000005 */
[----:B------:R-:W-:Y:S01]  /*b050*/  LEA.HI.X.SX32 R9, R16, R49, 0x1, P6 ;  /* 0x0000003110097211 */ /* 0x000fe200030f0eff */
[C---:B------:R-:W-:Y:S01]  /*b060*/  IMAD R16, R3.reuse, 0x2, R16 ;  /* 0x0000000203107824 */ /* 0x040fe200078e0210 */
[C---:B------:R-:W-:Y:S01]  /*b070*/  LOP3.LUT R4, R2.reuse, 0x7e, RZ, 0xfc, !PT ;  /* 0x0000007e02047812 */ /* 0x040fe200078efcff */
[----:B------:R-:W-:Y:S01]  /*b080*/  @P4 STG.E.U16 desc[UR10][R12.64], R7 ;  /* 0x000000070c004986 */ /* 0x000fe2000c10150a */
[----:B---3--:R-:W-:Y:S01]  /*b090*/  LOP3.LUT R10, R2, 0x80, RZ, 0xfc, !PT ;  /* 0x00000080020a7812 */ /* 0x008fe200078efcff */
[----:B------:R-:W-:Y:S01]  /*b0a0*/  IMAD R14, R3, 0x2, R16 ;  /* 0x00000002030e7824 */ /* 0x000fe200078e0210 */
[----:B------:R-:W-:Y:S01]  /*b0b0*/  ISETP.LT.AND P4, PT, R4, UR4, !P0 ;  /* 0x0000000404007c0c */ /* 0x000fe2000c781270 */
[----:B------:R3:W-:Y:S01]  /*b0c0*/  @P5 STG.E.U16 desc[UR10][R8.64], R5 ;  /* 0x0000000508005986 */ /* 0x0007e2000c10150a */
[----:B------:R-:W-:Y:S01]  /*b0d0*/  LEA R4, P6, R16, R48, 0x1 ;  /* 0x0000003010047211 */ /* 0x000fe200078c08ff */
[----:B------:R-:W-:-:S02]  /*b0e0*/  ULDC UR4, c[0x0][0x22c] ;  /* 0x00008b0000047ab9 */ /* 0x000fc40000000800 */
[----:B------:R-:W-:Y:S01]  /*b0f0*/  ISETP.LT.AND P5, PT, R10, UR4, !P0 ;  /* 0x000000040a007c0c */ /* 0x000fe2000c7a1270 */
[----:B------:R-:W-:Y:S01]  /*b100*/  ULDC UR4, c[0x0][0x22c] ;  /* 0x00008b0000047ab9 */ /* 0x000fe20000000800 */
[----:B---3--:R-:W-:Y:S02]  /*b110*/  PRMT R9, R5, 0x7632, R9 ;  /* 0x0000763205097816 */ /* 0x008fe40000000009 */
[-C--:B------:R-:W-:Y:S02]  /*b120*/  LEA.HI.X.SX32 R5, R16, R49.reuse, 0x1, P6 ;  /* 0x0000003110057211 */ /* 0x080fe400030f0eff */
[----:B------:R-:W-:Y:S02]  /*b130*/  LEA R10, P6, R14, R48, 0x1 ;  /* 0x000000300e0a7211 */ /* 0x000fe400078c08ff */
[----:B------:R-:W-:Y:S02]  /*b140*/  PRMT R7, R6, 0x7632, R7 ;  /* 0x0000763206077816 */ /* 0x000fe40000000007 */
[----:B------:R-:W-:Y:S01]  /*b150*/  LEA.HI.X.SX32 R11, R14, R49, 0x1, P6 ;  /* 0x000000310e0b7211 */ /* 0x000fe200030f0eff */
[----:B------:R-:W-:Y:S01]  /*b160*/  IMAD R14, R3, 0x2, R14 ;  /* 0x00000002030e7824 */ /* 0x000fe200078e020e */
[C---:B------:R-:W-:Y:S01]  /*b170*/  LOP3.LUT R6, R2.reuse, 0x82, RZ, 0xfc, !PT ;  /* 0x0000008202067812 */ /* 0x040fe200078efcff */
[----:B------:R-:W-:Y:S01]  /*b180*/  @P2 STG.E.U16 desc[UR10][R4.64], R9 ;  /* 0x0000000904002986 */ /* 0x000fe2000c10150a */
[----:B------:R-:W-:-:S02]  /*b190*/  LOP3.LUT R8, R2, 0x84, RZ, 0xfc, !PT ;  /* 0x0000008402087812 */ /* 0x000fc400078efcff */
[----:B------:R-:W-:Y:S01]  /*b1a0*/  ISETP.LT.AND P2, PT, R6, UR4, !P0 ;  /* 0x0000000406007c0c */ /* 0x000fe2000c741270 */
[----:B------:R-:W-:Y:S01]  /*b1b0*/  IMAD R12, R3, 0x2, R14 ;  /* 0x00000002030c7824 */ /* 0x000fe200078e020e */
[-C--:B------:R-:W-:Y:S01]  /*b1c0*/  LEA R6, P6, R14, R48.reuse, 0x1 ;  /* 0x000000300e067211 */ /* 0x080fe200078c08ff */
[----:B------:R3:W-:Y:S01]  /*b1d0*/  @P3 STG.E.U16 desc[UR10][R10.64], R7 ;  /* 0x000000070a003986 */ /* 0x0007e2000c10150a */
[----:B------:R-:W-:Y:S01]  /*b1e0*/  ULDC UR4, c[0x0][0x22c] ;  /* 0x00008b0000047ab9 */ /* 0x000fe20000000800 */
[----:B------:R-:W-:Y:S02]  /*b1f0*/  PRMT R13, R7, 0x7632, R13 ;  /* 0x00007632070d7816 */ /* 0x000fe4000000000d */
[----:B------:R-:W-:Y:S01]  /*b200*/  ISETP.LT.AND P3, PT, R8, UR4, !P0 ;  /* 0x0000000408007c0c */ /* 0x000fe2000c761270 */
[----:B------:R-:W-:Y:S01]  /*b210*/  ULDC UR4, c[0x0][0x22c] ;  /* 0x00008b0000047ab9 */ /* 0x000fe20000000800 */
[----:B------:R-:W-:Y:S02]  /*b220*/  LOP3.LUT R8, R2, 0x86, RZ, 0xfc, !PT ;  /* 0x0000008602087812 */ /* 0x000fe400078efcff */
[----:B---3--:R-:W-:Y:S01]  /*b230*/  LEA.HI.X.SX32 R7, R14, R49, 0x1, P6 ;  /* 0x000000310e077211 */ /* 0x008fe200030f0eff */
[----:B------:R-:W-:Y:S01]  /*b240*/  IMAD R10, R3, 0x2, R12 ;  /* 0x00000002030a7824 */ /* 0x000fe200078e020c */
[----:B------:R-:W-:-:S03]  /*b250*/  LEA R4, P6, R12, R48, 0x1 ;  /* 0x000000300c047211 */ /* 0x000fc600078c08ff */
[----:B------:R3:W-:Y:S01]  /*b260*/  @P4 STG.E.U16 desc[UR10][R6.64], R13 ;  /* 0x0000000d06004986 */ /* 0x0007e2000c10150a */
[-C--:B------:R-:W-:Y:S01]  /*b270*/  LEA.HI.X.SX32 R5, R12, R49.reuse, 0x1, P6 ;  /* 0x000000310c057211 */ /* 0x080fe200030f0eff */
[----:B------:R-:W-:Y:S01]  /*b280*/  IMAD R14, R3, 0x2, R10 ;  /* 0x00000002030e7824 */ /* 0x000fe200078e020a */
[----:B------:R-:W-:Y:S01]  /*b290*/  ISETP.LT.AND P4, PT, R8, UR4, !P0 ;  /* 0x0000000408007c0c */ /* 0x000fe2000c781270 */
[----:B------:R-:W-:Y:S01]  /*b2a0*/  ULDC UR4, c[0x0][0x22c] ;  /* 0x00008b0000047ab9 */ /* 0x000fe20000000800 */
[-C--:B------:R-:W-:Y:S01]  /*b2b0*/  LEA R8, P6, R10, R48.reuse, 0x1 ;  /* 0x000000300a087211 */ /* 0x080fe200078c08ff */
[----:B------:R5:W-:Y:S01]  /*b2c0*/  @P5 STG.E.U16 desc[UR10][R4.64], R20 ;  /* 0x0000001404005986 */ /* 0x000be2000c10150a */
[----:B------:R-:W-:Y:S02]  /*b2d0*/  LOP3.LUT R11, R2, 0x88, RZ, 0xfc, !PT ;  /* 0x00000088020b7812 */ /* 0x000fe400078efcff */
[-C--:B------:R-:W-:Y:S02]  /*b2e0*/  LEA.HI.X.SX32 R9, R10, R49.reuse, 0x1, P6 ;  /* 0x000000310a097211 */ /* 0x080fe400030f0eff */
[C---:B------:R-:W-:Y:S01]  /*b2f0*/  LEA R10, P5, R14.reuse, R48, 0x1 ;  /* 0x000000300e0a7211 */ /* 0x040fe200078a08ff */
[----:B---3--:R-:W3:Y:S01]  /*b300*/  LDC R13, c[0x0][0x248] ;  /* 0x00009200ff0d7b82 */ /* 0x008ee20000000800 */
[----:B------:R-:W-:Y:S01]  /*b310*/  ISETP.LT.AND P6, PT, R11, UR4, !P0 ;  /* 0x000000040b007c0c */ /* 0x000fe2000c7c1270 */
[----:B------:R0:W-:Y:S01]  /*b320*/  @P2 STG.E.U16 desc[UR10][R8.64], R21 ;  /* 0x0000001508002986 */ /* 0x0001e2000c10150a */
[----:B------:R-:W-:Y:S01]  /*b330*/  LEA.HI.X.SX32 R11, R14, R49, 0x1, P5 ;  /* 0x000000310e0b7211 */ /* 0x000fe200028f0eff */
[----:B------:R-:W-:Y:S01]  /*b340*/  IMAD R14, R3, 0x2, R14 ;  /* 0x00000002030e7824 */ /* 0x000fe200078e020e */
[----:B------:R-:W-:Y:S01]  /*b350*/  LOP3.LUT R12, R2, 0x8a, RZ, 0xfc, !PT ;  /* 0x0000008a020c7812 */ /* 0x000fe200078efcff */
[----:B------:R-:W-:-:S02]  /*b360*/  ULDC UR4, c[0x0][0x22c] ;  /* 0x00008b0000047ab9 */ /* 0x000fc40000000800 */
[----:B------:R-:W-:Y:S01]  /*b370*/  @P3 STG.E.U16 desc[UR10][R10.64], R22 ;  /* 0x000000160a003986 */ /* 0x000fe2000c10150a */
[----:B-----5:R-:W-:Y:S02]  /*b380*/  LEA R4, P3, R14, R48, 0x1 ;  /* 0x000000300e047211 */ /* 0x020fe400078608ff */
[----:B------:R-:W-:Y:S01]  /*b390*/  ISETP.LT.AND P2, PT, R12, UR4, !P0 ;  /* 0x000000040c007c0c */ /* 0x000fe2000c741270 */
[----:B------:R-:W-:Y:S01]  /*b3a0*/  IMAD R12, R3, 0x2, R14 ;  /* 0x00000002030c7824 */ /* 0x000fe200078e020e */
[----:B------:R-:W-:Y:S01]  /*b3b0*/  LOP3.LUT R6, R2, 0x8c, RZ, 0xfc, !PT ;  /* 0x0000008c02067812 */ /* 0x000fe200078efcff */
[----:B------:R-:W-:Y:S01]  /*b3c0*/  ULDC UR4, c[0x0][0x22c] ;  /* 0x00008b0000047ab9 */ /* 0x000fe20000000800 */
[----:B------:R-:W-:Y:S02]  /*b3d0*/  LEA.HI.X.SX32 R5, R14, R49, 0x1, P3 ;  /* 0x000000310e057211 */ /* 0x000fe400018f0eff */
[----:B------:R-:W-:Y:S01]  /*b3e0*/  ISETP.LT.AND P3, PT, R6, UR4, !P0 ;  /* 0x0000000406007c0c */ /* 0x000fe2000c761270 */
[----:B------:R-:W-:Y:S01]  /*b3f0*/  ULDC UR4, c[0x0][0x22c] ;  /* 0x00008b0000047ab9 */ /* 0x000fe20000000800 */
[----:B------:R-:W-:-:S02]  /*b400*/  LOP3.LUT R7, R2, 0x8e, RZ, 0xfc, !PT ;  /* 0x0000008e02077812 */ /* 0x000fc400078efcff */
[CC--:B------:R-:W-:Y:S01]  /*b410*/  LEA R6, P5, R12.reuse, R48.reuse, 0x1 ;  /* 0x000000300c067211 */ /* 0x0c0fe200078a08ff */
[----:B------:R5:W-:Y:S01]  /*b420*/  @P4 STG.E.U16 desc[UR10][R4.64], R23 ;  /* 0x0000001704004986 */ /* 0x000be2000c10150a */
[----:B------:R-:W-:Y:S01]  /*b430*/  IMAD R14, R3, 0x2, R12 ;  /* 0x00000002030e7824 */ /* 0x000fe200078e020c */
[----:B------:R-:W-:Y:S01]  /*b440*/  ISETP.LT.AND P4, PT, R7, UR4, !P0 ;  /* 0x0000000407007c0c */ /* 0x000fe2000c781270 */
[----:B------:R-:W-:Y:S01]  /*b450*/  ULDC UR4, c[0x0][0x22c] ;  /* 0x00008b0000047ab9 */ /* 0x000fe20000000800 */
[-C--:B------:R-:W-:Y:S02]  /*b460*/  LEA.HI.X.SX32 R7, R12, R49.reuse, 0x1, P5 ;  /* 0x000000310c077211 */ /* 0x080fe400028f0eff */
[----:B------:R-:W-:Y:S02]  /*b470*/  PRMT R20, R20, 0x7632, R20 ;  /* 0x0000763214147816 */ /* 0x000fe40000000014 */
[----:B0-----:R-:W-:Y:S02]  /*b480*/  LOP3.LUT R9, R2, 0x90, RZ, 0xfc, !PT ;  /* 0x0000009002097812 */ /* 0x001fe400078efcff */
[C---:B------:R-:W-:Y:S01]  /*b490*/  LEA R8, P5, R14.reuse, R48, 0x1 ;  /* 0x000000300e087211 */ /* 0x040fe200078a08ff */
[----:B------:R0:W-:Y:S01]  /*b4a0*/  @P6 STG.E.U16 desc[UR10][R6.64], R20 ;  /* 0x0000001406006986 */ /* 0x0001e2000c10150a */
[----:B------:R-:W-:Y:S01]  /*b4b0*/  ISETP.LT.AND P6, PT, R9, UR4, !P0 ;  /* 0x0000000409007c0c */ /* 0x000fe2000c7c1270 */
[----:B------:R-:W-:Y:S01]  /*b4c0*/  ULDC UR4, c[0x0][0x22c] ;  /* 0x00008b0000047ab9 */ /* 0x000fe20000000800 */
[----:B------:R-:W-:Y:S01]  /*b4d0*/  LEA.HI.X.SX32 R9, R14, R49, 0x1, P5 ;  /* 0x000000310e097211 */ /* 0x000fe200028f0eff */
[----:B------:R-:W-:Y:S01]  /*b4e0*/  IMAD R14, R3, 0x2, R14 ;  /* 0x00000002030e7824 */ /* 0x000fe200078e020e */
[----:B------:R-:W-:-:S03]  /*b4f0*/  PRMT R21, R21, 0x7632, R21 ;  /* 0x0000763215157816 */ /* 0x000fc60000000015 */
[C---:B------:R-:W-:Y:S02]  /*b500*/  IMAD R12, R3.reuse, 0x2, R14 ;  /* 0x00000002030c7824 */ /* 0x040fe400078e020e */
[----:B------:R1:W-:Y:S01]  /*b510*/  @P2 STG.E.U16 desc[UR10][R8.64], R21 ;  /* 0x0000001508002986 */ /* 0x0003e2000c10150a */
[-C--:B-----5:R-:W-:Y:S02]  /*b520*/  LEA R4, P2, R14, R48.reuse, 0x1 ;  /* 0x000000300e047211 */ /* 0x0a0fe400078408ff */
[----:B------:R-:W-:Y:S02]  /*b530*/  LOP3.LUT R10, R2, 0x92, RZ, 0xfc, !PT ;  /* 0x00000092020a7812 */ /* 0x000fe400078efcff */
[----:B------:R-:W-:Y:S01]  /*b540*/  LEA.HI.X.SX32 R5, R14, R49, 0x1, P2 ;  /* 0x000000310e057211 */ /* 0x000fe200010f0eff */
[C---:B------:R-:W-:Y:S01]  /*b550*/  IMAD R14, R3.reuse, 0x2, R12 ;  /* 0x00000002030e7824 */ /* 0x040fe200078e020c */
[----:B0-----:R-:W-:Y:S02]  /*b560*/  LEA R6, P2, R12, R48, 0x1 ;  /* 0x000000300c067211 */ /* 0x001fe400078408ff */
[----:B------:R-:W-:Y:S01]  /*b570*/  PRMT R22, R22, 0x7632, R22 ;  /* 0x0000763216167816 */ /* 0x000fe20000000016 */
[----:B------:R-:W-:Y:S01]  /*b580*/  IMAD R16, R3, 0x2, R14 ;  /* 0x0000000203107824 */ /* 0x000fe200078e020e */
[----:B------:R-:W-:Y:S01]  /*b590*/  ISETP.LT.AND P5, PT, R10, UR4, !P0 ;  /* 0x000000040a007c0c */ /* 0x000fe2000c7a1270 */
[----:B------:R-:W-:Y:S01]  /*b5a0*/  ULDC UR4, c[0x0][0x22c] ;  /* 0x00008b0000047ab9 */ /* 0x000fe20000000800 */
[----:B------:R-:W-:-:S02]  /*b5b0*/  PRMT R23, R23, 0x7632, R23 ;  /* 0x0000763217177816 */ /* 0x000fc40000000017 */
[----:B------:R-:W-:Y:S02]  /*b5c0*/  LEA.HI.X.SX32 R7, R12, R49, 0x1, P2 ;  /* 0x000000310c077211 */ /* 0x000fe400010f0eff */
[----:B------:R-:W-:Y:S01]  /*b5d0*/  LOP3.LUT R10, R2, 0x94, RZ, 0xfc, !PT ;  /* 0x00000094020a7812 */ /* 0x000fe200078efcff */
[----:B------:R-:W-:Y:S01]  /*b5e0*/  @P3 STG.E.U16 desc[UR10][R4.64], R22 ;  /* 0x0000001604003986 */ /* 0x000fe2000c10150a */
[-C--:B-1----:R-:W-:Y:S02]  /*b5f0*/  LEA R8, P3, R14, R48.reuse, 0x1 ;  /* 0x000000300e087211 */ /* 0x082fe400078608ff */
[----:B------:R-:W-:Y:S01]  /*b600*/  ISETP.LT.AND P2, PT, R10, UR4, !P0 ;  /* 0x000000040a007c0c */ /* 0x000fe2000c741270 */
[----:B------:R0:W-:Y:S01]  /*b610*/  @P4 STG.E.U16 desc[UR10][R6.64], R23 ;  /* 0x0000001706004986 */ /* 0x0001e2000c10150a */
[----:B------:R-:W-:Y:S01]  /*b620*/  LOP3.LUT R11, R2, 0x96, RZ, 0xfc, !PT ;  /* 0x00000096020b7812 */ /* 0x000fe200078efcff */
[----:B------:R-:W-:Y:S01]  /*b630*/  ULDC UR4, c[0x0][0x22c] ;  /* 0x00008b0000047ab9 */ /* 0x000fe20000000800 */
[----:B------:R-:W-:-:S02]  /*b640*/  LEA R10, P4, R16, R48, 0x1 ;  /* 0x00000030100a7211 */ /* 0x000fc400078808ff */
[-C--:B------:R-:W-:Y:S02]  /*b650*/  LEA.HI.X.SX32 R9, R14, R49.reuse, 0x1, P3 ;  /* 0x000000310e097211 */ /* 0x080fe400018f0eff */
[----:B------:R-:W-:Y:S01]  /*b660*/  ISETP.LT.AND P3, PT, R11, UR4, !P0 ;  /* 0x000000040b007c0c */ /* 0x000fe2000c761270 */
[----:B------:R-:W-:Y:S01]  /*b670*/  ULDC UR4, c[0x0][0x22c] ;  /* 0x00008b0000047ab9 */ /* 0x000fe20000000800 */
[----:B------:R-:W-:Y:S01]  /*b680*/  LEA.HI.X.SX32 R11, R16, R49, 0x1, P4 ;  /* 0x00000031100b7211 */ /* 0x000fe200020f0eff */
[----:B------:R-:W-:Y:S01]  /*b690*/  IMAD R16, R3, 0x2, R16 ;  /* 0x0000000203107824 */ /* 0x000fe200078e0210 */
[C---:B------:R-:W-:Y:S01]  /*b6a0*/  LOP3.LUT R12, R2.reuse, 0x98, RZ, 0xfc, !PT ;  /* 0x00000098020c7812 */ /* 0x040fe200078efcff */
[----:B------:R-:W-:Y:S01]  /*b6b0*/  @P6 STG.E.U16 desc[UR10][R8.64], R24 ;  /* 0x0000001808006986 */ /* 0x000fe2000c10150a */
[----:B0-----:R-:W-:Y:S01]  /*b6c0*/  LOP3.LUT R6, R2, 0x9a, RZ, 0xfc, !PT ;  /* 0x0000009a02067812 */ /* 0x001fe200078efcff */
[----:B------:R-:W0:Y:S02]  /*b6d0*/  LDC R14, c[0x0][0x248] ;  /* 0x00009200ff0e7b82 */ /* 0x000e240000000800 */
[----:B------:R1:W-:Y:S01]  /*b6e0*/  @P5 STG.E.U16 desc[UR10][R10.64], R25 ;  /* 0x000000190a005986 */ /* 0x0003e2000c10150a */
[----:B------:R-:W-:-:S02]  /*b6f0*/  LEA R4, P5, R16, R48, 0x1 ;  /* 0x0000003010047211 */ /* 0x000fc400078a08ff */
[----:B------:R-:W-:Y:S01]  /*b700*/  ISETP.LT.AND P4, PT, R12, UR4, !P0 ;  /* 0x000000040c007c0c */ /* 0x000fe2000c781270 */
[C---:B------:R-:W-:Y:S01]  /*b710*/  IMAD R12, R3.reuse, 0x2, R16 ;  /* 0x00000002030c7824 */ /* 0x040fe200078e0210 */
[----:B------:R-:W-:Y:S01]  /*b720*/  ULDC UR4, c[0x0][0x22c] ;  /* 0x00008b0000047ab9 */ /* 0x000fe20000000800 */
[-C--:B------:R-:W-:Y:S02]  /*b730*/  LEA.HI.X.SX32 R5, R16, R49.reuse, 0x1, P5 ;  /* 0x0000003110057211 */ /* 0x080fe400028f0eff */
[----:B------:R-:W-:Y:S01]  /*b740*/  ISETP.LT.AND P5, PT, R6, UR4, !P0 ;  /* 0x0000000406007c0c */ /* 0x000fe2000c7a1270 */
[----:B------:R-:W-:Y:S01]  /*b750*/  ULDC UR4, c[0x0][0x22c] ;  /* 0x00008b0000047ab9 */ /* 0x000fe20000000800 */
[----:B------:R-:W-:Y:S01]  /*b760*/  LOP3.LUT R7, R2, 0x9c, RZ, 0xfc, !PT ;  /* 0x0000009c02077812 */ /* 0x000fe200078efcff */
[----:B------:R-:W5:Y:S01]  /*b770*/  LDC R16, c[0x0][0x248] ;  /* 0x00009200ff107b82 */ /* 0x000f620000000800 */
[CC--:B------:R-:W-:Y:S01]  /*b780*/  LEA R6, P6, R12.reuse, R48.reuse, 0x1 ;  /* 0x000000300c067211 */ /* 0x0c0fe200078c08ff */
[----:B------:R2:W-:Y:S01]  /*b790*/  @P2 STG.E.U16 desc[UR10][R4.64], R26 ;  /* 0x0000001a04002986 */ /* 0x0005e2000c10150a */
[----:B-1----:R-:W-:Y:S01]  /*b7a0*/  IMAD R10, R3, 0x2, R12 ;  /* 0x00000002030a7824 */ /* 0x002fe200078e020c */
[----:B------:R-:W-:Y:S01]  /*b7b0*/  ISETP.LT.AND P2, PT, R7, UR4, !P0 ;  /* 0x0000000407007c0c */ /* 0x000fe2000c741270 */
[----:B------:R-:W-:Y:S01]  /*b7c0*/  ULDC UR4, c[0x0][0x22c] ;  /* 0x00008b0000047ab9 */ /* 0x000fe20000000800 */
[-C--:B------:R-:W-:Y:S01]  /*b7d0*/  LEA.HI.X.SX32 R7, R12, R49.reuse, 0x1, P6 ;  /* 0x000000310c077211 */ /* 0x080fe200030f0eff */
[----:B------:R-:W-:Y:S01]  /*b7e0*/  IMAD R12, R3, 0x2, R10 ;  /* 0x00000002030c7824 */ /* 0x000fe200078e020a */
[----:B------:R-:W-:Y:S01]  /*b7f0*/  LOP3.LUT R9, R2, 0x9e, RZ, 0xfc, !PT ;  /* 0x0000009e02097812 */ /* 0x000fe200078efcff */
[----:B------:R-:W1:Y:S01]  /*b800*/  LDC R11, c[0x0][0x248] ;  /* 0x00009200ff0b7b82 */ /* 0x000e620000000800 */
[C---:B------:R-:W-:Y:S01]  /*b810*/  LEA R8, P6, R10.reuse, R48, 0x1 ;  /* 0x000000300a087211 */ /* 0x040fe200078c08ff */
[----:B------:R4:W-:Y:S01]  /*b820*/  @P3 STG.E.U16 desc[UR10][R6.64], R27 ;  /* 0x0000001b06003986 */ /* 0x0009e2000c10150a */
[----:B------:R-:W-:Y:S01]  /*b830*/  ISETP.LT.AND P3, PT, R9, UR4, !P0 ;  /* 0x0000000409007c0c */ /* 0x000fe2000c761270 */
[----:B------:R-:W-:Y:S01]  /*b840*/  ULDC UR4, c[0x0][0x22c] ;  /* 0x00008b0000047ab9 */ /* 0x000fe20000000800 */
[----:B------:R-:W-:-:S02]  /*b850*/  LEA.HI.X.SX32 R9, R10, R49, 0x1, P6 ;  /* 0x000000310a097211 */ /* 0x000fc400030f0eff */
[----:B--2---:R-:W-:Y:S02]  /*b860*/  LEA R4, P6, R12, R48, 0x1 ;  /* 0x000000300c047211 */ /* 0x004fe400078c08ff */
[----:B------:R-:W-:Y:S02]  /*b870*/  PRMT R24, R24, 0x7632, R24 ;  /* 0x0000763218187816 */ /* 0x000fe40000000018 */
[----:B------:R-:W-:Y:S01]  /*b880*/  LEA.HI.X.SX32 R5, R12, R49, 0x1, P6 ;  /* 0x000000310c057211 */ /* 0x000fe200030f0eff */
[----:B------:R-:W-:Y:S01]  /*b890*/  IMAD R12, R3, 0x2, R12 ;  /* 0x00000002030c7824 */ /* 0x000fe200078e020c */
[C---:B------:R-:W-:Y:S02]  /*b8a0*/  LOP3.LUT R10, R2.reuse, 0xa0, RZ, 0xfc, !PT ;  /* 0x000000a0020a7812 */ /* 0x040fe400078efcff */
[----:B------:R-:W-:Y:S01]  /*b8b0*/  PRMT R25, R25, 0x7632, R25 ;  /* 0x0000763219197816 */ /* 0x000fe20000000019 */
[----:B------:R-:W-:Y:S01]  /*b8c0*/  @P4 STG.E.U16 desc[UR10][R8.64], R24 ;  /* 0x0000001808004986 */ /* 0x000fe2000c10150a */
[----:B----4-:R-:W-:-:S02]  /*b8d0*/  LOP3.LUT R7, R2, 0xa2, RZ, 0xfc, !PT ;  /* 0x000000a202077812 */ /* 0x010fc400078efcff */
[----:B------:R-:W-:Y:S01]  /*b8e0*/  ISETP.LT.AND P4, PT, R10, UR4, !P0 ;  /* 0x000000040a007c0c */ /* 0x000fe2000c781270 */
[----:B------:R-:W-:Y:S01]  /*b8f0*/  ULDC UR4, c[0x0][0x22c] ;  /* 0x00008b0000047ab9 */ /* 0x000fe20000000800 */
[C---:B------:R-:W-:Y:S01]  /*b900*/  LEA R6, P6, R12.reuse, R48, 0x1 ;  /* 0x000000300c067211 */ /* 0x040fe200078c08ff */
[----:B------:R2:W-:Y:S01]  /*b910*/  @P5 STG.E.U16 desc[UR10][R4.64], R25 ;  /* 0x0000001904005986 */ /* 0x0005e2000c10150a */
[----:B------:R-:W-:Y:S01]  /*b920*/  IMAD R10, R3, 0x2, R12 ;  /* 0x00000002030a7824 */ /* 0x000fe200078e020c */
[----:B------:R-:W-:Y:S01]  /*b930*/  ISETP.LT.AND P5, PT, R7, UR4, !P0 ;  /* 0x0000000407007c0c */ /* 0x000fe2000c7a1270 */
[----:B------:R-:W-:Y:S01]  /*b940*/  ULDC UR4, c[0x0][0x22c] ;  /* 0x00008b0000047ab9 */ /* 0x000fe20000000800 */
[----:B------:R-:W-:Y:S02]  /*b950*/  LEA.HI.X.SX32 R7, R12, R49, 0x1, P6 ;  /* 0x000000310c077211 */ /* 0x000fe400030f0eff */
[----:B------:R-:W-:Y:S01]  /*b960*/  PRMT R26, R26, 0x7632, R26 ;  /* 0x000076321a1a7816 */ /* 0x000fe2000000001a */
[----:B------:R-:W4:Y:S01]  /*b970*/  LDC R12, c[0x0][0x248] ;  /* 0x00009200ff0c7b82 */ /* 0x000f220000000800 */
[----:B--2---:R-:W-:-:S02]  /*b980*/  LOP3.LUT R5, R2, 0xa4, RZ, 0xfc, !PT ;  /* 0x000000a402057812 */ /* 0x004fc400078efcff */
[C---:B------:R-:W-:Y:S01]  /*b990*/  LEA R4, P6, R10.reuse, R48, 0x1 ;  /* 0x000000300a047211 */ /* 0x040fe200078c08ff */
[----:B------:R1:W-:Y:S01]  /*b9a0*/  @P2 STG.E.U16 desc[UR10][R6.64], R26 ;  /* 0x0000001a06002986 */ /* 0x0003e2000c10150a */
[----:B------:R-:W-:Y:S01]  /*b9b0*/  ISETP.LT.AND P2, PT, R5, UR4, !P0 ;  /* 0x0000000405007c0c */ /* 0x000fe2000c741270 */
[----:B------:R-:W-:Y:S01]  /*b9c0*/  ULDC UR4, c[0x0][0x22c] ;  /* 0x00008b0000047ab9 */ /* 0x000fe20000000800 */
[----:B------:R-:W-:Y:S01]  /*b9d0*/  LEA.HI.X.SX32 R5, R10, R49, 0x1, P6 ;  /* 0x000000310a057211 */ /* 0x000fe200030f0eff */
[----:B------:R-:W-:Y:S01]  /*b9e0*/  IMAD R10, R3, 0x2, R10 ;  /* 0x00000002030a7824 */ /* 0x000fe200078e020a */
[----:B------:R-:W-:-:S04]  /*b9f0*/  PRMT R27, R27, 0x7632, R27 ;  /* 0x000076321b1b7816 */ /* 0x000fc8000000001b */
[----:B------:R-:W-:Y:S01]  /*ba00*/  LEA R8, P6, R10, R48, 0x1 ;  /* 0x000000300a087211 */ /* 0x000fe200078c08ff */
[----:B-1----:R-:W-:-:S03]  /*ba10*/  IMAD R7, R11, 0x2, R10 ;  /* 0x000000020b077824 */ /* 0x002fc600078e020a */
[-C--:B------:R-:W-:Y:S01]  /*ba20*/  LEA.HI.X.SX32 R9, R10, R49.reuse, 0x1, P6 ;  /* 0x000000310a097211 */ /* 0x080fe200030f0eff */
[----:B0-----:R-:W-:Y:S01]  /*ba30*/  IMAD R10, R14, 0x2, R7 ;  /* 0x000000020e0a7824 */ /* 0x001fe200078e0207 */
[CC--:B------:R-:W-:Y:S01]  /*ba40*/  LEA R6, P6, R7.reuse, R48.reuse, 0x1 ;  /* 0x0000003007067211 */ /* 0x0c0fe200078c08ff */
[----:B------:R-:W0:Y:S01]  /*ba50*/  LDC R14, c[0x0][0x248] ;  /* 0x00009200ff0e7b82 */ /* 0x000e220000000800 */
[----:B------:R1:W-:Y:S02]  /*ba60*/  @P3 STG.E.U16 desc[UR10][R4.64], R27 ;  /* 0x0000001b04003986 */ /* 0x0003e4000c10150a */
[----:B------:R-:W-:Y:S02]  /*ba70*/  LEA.HI.X.SX32 R7, R7, R49, 0x1, P6 ;  /* 0x0000003107077211 */ /* 0x000fe400030f0eff */
[----:B------:R-:W-:Y:S01]  /*ba80*/  LOP3.LUT R3, R2, 0xa6, RZ, 0xfc, !PT ;  /* 0x000000a602037812 */ /* 0x000fe200078efcff */
[----:B---3--:R-:W-:Y:S01]  /*ba90*/  IMAD R11, R13, 0x2, R10 ;  /* 0x000000020d0b7824 */ /* 0x008fe200078e020a */
[----:B------:R2:W-:Y:S01]  /*baa0*/  @P4 STG.E.U16 desc[UR10][R8.64], R28 ;  /* 0x0000001c08004986 */ /* 0x0005e2000c10150a */
[----:B------:R-:W3:Y:S01]  /*bab0*/  LDC R13, c[0x0][0x248] ;  /* 0x00009200ff0d7b82 */ /* 0x000ee20000000800 */
[----:B-1----:R-:W-:-:S02]  /*bac0*/  LEA R4, P6, R10, R48, 0x1 ;  /* 0x000000300a047211 */ /* 0x002fc400078c08ff */
[----:B------:R-:W-:Y:S01]  /*bad0*/  ISETP.LT.AND P3, PT, R3, UR4, !P0 ;  /* 0x0000000403007c0c */ /* 0x000fe2000c761270 */
[----:B------:R-:W-:Y:S01]  /*bae0*/  @P5 STG.E.U16 desc[UR10][R6.64], R29 ;  /* 0x0000001d06005986 */ /* 0x000fe2000c10150a */
[----:B------:R-:W-:Y:S01]  /*baf0*/  LEA.HI.X.SX32 R5, R10, R49, 0x1, P6 ;  /* 0x000000310a057211 */ /* 0x000fe200030f0eff */
[----:B------:R-:W-:Y:S01]  /*bb00*/  ULDC UR4, c[0x0][0x22c] ;  /* 0x00008b0000047ab9 */ /* 0x000fe20000000800 */
[----:B------:R-:W-:-:S03]  /*bb10*/  LOP3.LUT R3, R2, 0xa8, RZ, 0xfc, !PT ;  /* 0x000000a802037812 */ /* 0x000fc600078efcff */
[----:B------:R1:W-:Y:S01]  /*bb20*/  @P2 STG.E.U16 desc[UR10][R4.64], R30 ;  /* 0x0000001e04002986 */ /* 0x0003e2000c10150a */
[-C--:B--2---:R-:W-:Y:S02]  /*bb30*/  LEA R8, P2, R11, R48.reuse, 0x1 ;  /* 0x000000300b087211 */ /* 0x084fe400078408ff */
[----:B------:R-:W-:Y:S01]  /*bb40*/  ISETP.LT.AND P4, PT, R3, UR4, !P0 ;  /* 0x0000000403007c0c */ /* 0x000fe2000c781270 */
[----:B------:R-:W-:Y:S01]  /*bb50*/  ULDC UR4, c[0x0][0x22c] ;  /* 0x00008b0000047ab9 */ /* 0x000fe20000000800 */
[----:B------:R-:W-:Y:S02]  /*bb60*/  LOP3.LUT R3, R2, 0xaa, RZ, 0xfc, !PT ;  /* 0x000000aa02037812 */ /* 0x000fe400078efcff */
[-C--:B------:R-:W-:Y:S01]  /*bb70*/  LEA.HI.X.SX32 R9, R11, R49.reuse, 0x1, P2 ;  /* 0x000000310b097211 */ /* 0x080fe200010f0eff */
[----:B----4-:R-:W-:Y:S01]  /*bb80*/  IMAD R11, R12, 0x2, R11 ;  /* 0x000000020c0b7824 */ /* 0x010fe200078e020b */
[----:B------:R-:W-:Y:S01]  /*bb90*/  LOP3.LUT R10, R2, 0xac, RZ, 0xfc, !PT ;  /* 0x000000ac020a7812 */ /* 0x000fe200078efcff */
[----:B------:R-:W2:Y:S01]  /*bba0*/  LDC R12, c[0x0][0x248] ;  /* 0x00009200ff0c7b82 */ /* 0x000ea20000000800 */
[----:B------:R-:W-:Y:S01]  /*bbb0*/  ISETP.LT.AND P5, PT, R3, UR4, !P0 ;  /* 0x0000000403007c0c */ /* 0x000fe2000c7a1270 */
[----:B------:R-:W-:Y:S01]  /*bbc0*/  ULDC UR4, c[0x0][0x22c] ;  /* 0x00008b0000047ab9 */ /* 0x000fe20000000800 */
[----:B------:R4:W-:Y:S01]  /*bbd0*/  @P3 STG.E.U16 desc[UR10][R8.64], R31 ;  /* 0x0000001f08003986 */ /* 0x0009e2000c10150a */
[----:B------:R-:W-:Y:S01]  /*bbe0*/  ISETP.LT.AND P6, PT, R10, UR4, !P0 ;  /* 0x000000040a007c0c */ /* 0x000fe2000c7c1270 */
[----:B0-----:R-:W-:Y:S01]  /*bbf0*/  IMAD R10, R14, 0x2, R11 ;  /* 0x000000020e0a7824 */ /* 0x001fe200078e020b */
[C---:B-1----:R-:W-:Y:S01]  /*bc00*/  LEA R4, P3, R11.reuse, R48, 0x1 ;  /* 0x000000300b047211 */ /* 0x042fe200078608ff */
[----:B------:R-:W-:Y:S01]  /*bc10*/  ULDC UR4, c[0x0][0x22c] ;  /* 0x00008b0000047ab9 */ /* 0x000fe20000000800 */
[----:B------:R-:W-:Y:S01]  /*bc20*/  PRMT R28, R28, 0x7632, R28 ;  /* 0x000076321c1c7816 */ /* 0x000fe2000000001c */
[----:B------:R-:W0:Y:S01]  /*bc30*/  LDC R14, c[0x0][0x248] ;  /* 0x00009200ff0e7b82 */ /* 0x000e220000000800 */
[----:B------:R-:W-:-:S02]  /*bc40*/  LEA.HI.X.SX32 R5, R11, R49, 0x1, P3 ;  /* 0x000000310b057211 */ /* 0x000fc400018f0eff */
[----:B------:R-:W-:-:S04]  /*bc50*/  LEA R6, P3, R10, R48, 0x1 ;  /* 0x000000300a067211 */ /* 0x000fc800078608ff */
[----:B------:R-:W-:Y:S01]  /*bc60*/  LEA.HI.X.SX32 R7, R10, R49, 0x1, P3 ;  /* 0x000000310a077211 */ /* 0x000fe200018f0eff */
[----:B---3--:R-:W-:Y:S01]  /*bc70*/  IMAD R10, R13, 0x2, R10 ;  /* 0x000000020d0a7824 */ /* 0x008fe200078e020a */
[----:B------:R1:W-:Y:S01]  /*bc80*/  @P4 STG.E.U16 desc[UR10][R4.64], R28 ;  /* 0x0000001c04004986 */ /* 0x0003e2000c10150a */
[----:B------:R-:W-:Y:S01]  /*bc90*/  PRMT R29, R29, 0x7632, R29 ;  /* 0x000076321d1d7816 */ /* 0x000fe2000000001d */
[----:B------:R-:W3:Y:S02]  /*bca0*/  LDC R13, c[0x0][0x248] ;  /* 0x00009200ff0d7b82 */ /* 0x000ee40000000800 */
[----:B----4-:R-:W-:Y:S01]  /*bcb0*/  LEA R8, P4, R10, R48, 0x1 ;  /* 0x000000300a087211 */ /* 0x010fe200078808ff */
[----:B------:R-:W-:-:S03]  /*bcc0*/  IMAD R11, R15, 0x2, R10 ;  /* 0x000000020f0b7824 */ /* 0x000fc600078e020a */
[----:B------:R-:W-:Y:S02]  /*bcd0*/  LEA.HI.X.SX32 R9, R10, R49, 0x1, P4 ;  /* 0x000000310a097211 */ /* 0x000fe400020f0eff */
[----:B------:R-:W4:Y:S01]  /*bce0*/  LDC R10, c[0x0][0x248] ;  /* 0x00009200ff0a7b82 */ /* 0x000f220000000800 */
[C---:B------:R-:W-:Y:S01]  /*bcf0*/  LOP3.LUT R3, R2.reuse, 0xae, RZ, 0xfc, !PT ;  /* 0x000000ae02037812 */ /* 0x040fe200078efcff */
[----:B------:R5:W-:Y:S01]  /*bd00*/  @P5 STG.E.U16 desc[UR10][R6.64], R29 ;  /* 0x0000001d06005986 */ /* 0x000be2000c10150a */
[----:B-1----:R-:W-:Y:S02]  /*bd10*/  LEA R4, P5, R11, R48, 0x1 ;  /* 0x000000300b047211 */ /* 0x002fe400078a08ff */
[----:B------:R-:W-:Y:S01]  /*bd20*/  ISETP.LT.AND P2, PT, R3, UR5, !P0 ;  /* 0x0000000503007c0c */ /* 0x000fe2000c741270 */
[----:B------:R-:W-:Y:S01]  /*bd30*/  ULDC UR5, c[0x0][0x22c] ;  /* 0x00008b0000057ab9 */ /* 0x000fe20000000800 */
[----:B------:R-:W-:Y:S01]  /*bd40*/  LOP3.LUT R3, R2, 0xb0, RZ, 0xfc, !PT ;  /* 0x000000b002037812 */ /* 0x000fe200078efcff */
[----:B------:R-:W1:Y:S01]  /*bd50*/  LDC R15, c[0x0][0x248] ;  /* 0x00009200ff0f7b82 */ /* 0x000e620000000800 */
[----:B------:R-:W-:-:S02]  /*bd60*/  PRMT R30, R30, 0x7632, R30 ;  /* 0x000076321e1e7816 */ /* 0x000fc4000000001e */
[----:B------:R-:W-:Y:S01]  /*bd70*/  LEA.HI.X.SX32 R5, R11, R49, 0x1, P5 ;  /* 0x000000310b057211 */ /* 0x000fe200028f0eff */
[----:B--2---:R-:W-:Y:S01]  /*bd80*/  IMAD R11, R12, 0x2, R11 ;  /* 0x000000020c0b7824 */ /* 0x004fe200078e020b */
[----:B------:R-:W-:Y:S01]  /*bd90*/  ISETP.LT.AND P3, PT, R3, UR4, !P0 ;  /* 0x0000000403007c0c */ /* 0x000fe2000c761270 */
[----:B------:R-:W-:Y:S01]  /*bda0*/  ULDC UR4, c[0x0][0x22c] ;  /* 0x00008b0000047ab9 */ /* 0x000fe20000000800 */
[C---:B------:R-:W-:Y:S01]  /*bdb0*/  LOP3.LUT R3, R2.reuse, 0xb2, RZ, 0xfc, !PT ;  /* 0x000000b202037812 */ /* 0x040fe200078efcff */
[----:B------:R0:W-:Y:S01]  /*bdc0*/  @P6 STG.E.U16 desc[UR10][R8.64], R30 ;  /* 0x0000001e08006986 */ /* 0x0001e2000c10150a */
[----:B-----5:R-:W-:Y:S02]  /*bdd0*/  LEA R6, P6, R11, R48, 0x1 ;  /* 0x000000300b067211 */ /* 0x020fe400078c08ff */
[----:B------:R-:W-:Y:S01]  /*bde0*/  ISETP.LT.AND P4, PT, R3, UR4, !P0 ;  /* 0x0000000403007c0c */ /* 0x000fe2000c781270 */
[----:B------:R-:W-:Y:S01]  /*bdf0*/  ULDC UR4, c[0x0][0x22c] ;  /* 0x00008b0000047ab9 */ /* 0x000fe20000000800 */
[----:B------:R-:W-:-:S02]  /*be00*/  LOP3.LUT R3, R2, 0xb4, RZ, 0xfc, !PT ;  /* 0x000000b402037812 */ /* 0x000fc400078efcff */
[-C--:B------:R-:W-:Y:S01]  /*be10*/  LEA.HI.X.SX32 R7, R11, R49.reuse, 0x1, P6 ;  /* 0x000000310b077211 */ /* 0x080fe200030f0eff */
[----:B0-----:R-:W-:Y:S01]  /*be20*/  IMAD R9, R14, 0x2, R11 ;  /* 0x000000020e097824 */ /* 0x001fe200078e020b */
[----:B------:R-:W-:Y:S01]  /*be30*/  PRMT R31, R31, 0x7632, R31 ;  /* 0x000076321f1f7816 */ /* 0x000fe2000000001f */
[----:B------:R-:W0:Y:S03]  /*be40*/  LDC R14, c[0x0][0x248] ;  /* 0x00009200ff0e7b82 */ /* 0x000e260000000800 */
[-C--:B------:R-:W-:Y:S01]  /*be50*/  LEA R8, P6, R9, R48.reuse, 0x1 ;  /* 0x0000003009087211 */ /* 0x080fe200078c08ff */
[----:B----4-:R-:W-:Y:S01]  /*be60*/  IMAD R10, R10, 0x2, R9 ;  /* 0x000000020a0a7824 */ /* 0x010fe200078e0209 */
[----:B------:R-:W-:Y:S01]  /*be70*/  ISETP.LT.AND P5, PT, R3, UR4, !P0 ;  /* 0x0000000403007c0c */ /* 0x000fe2000c7a1270 */
[----:B------:R2:W-:Y:S01]  /*be80*/  @P2 STG.E.U16 desc[UR10][R4.64], R31 ;  /* 0x0000001f04002986 */ /* 0x0005e2000c10150a */
[C---:B------:R-:W-:Y:S01]  /*be90*/  LOP3.LUT R3, R2.reuse, 0xb6, RZ, 0xfc, !PT ;  /* 0x000000b602037812 */ /* 0x040fe200078efcff */
[----:B------:R-:W-:Y:S01]  /*bea0*/  ULDC UR4, c[0x0][0x22c] ;  /* 0x00008b0000047ab9 */ /* 0x000fe20000000800 */
[----:B------:R-:W-:Y:S01]  /*beb0*/  LEA.HI.X.SX32 R9, R9, R49, 0x1, P6 ;  /* 0x0000003109097211 */ /* 0x000fe200030f0eff */
[----:B---3--:R-:W-:Y:S01]  /*bec0*/  IMAD R12, R13, 0x2, R10 ;  /* 0x000000020d0c7824 */ /* 0x008fe200078e020a */
[----:B------:R-:W-:Y:S01]  /*bed0*/  ISETP.LT.AND P2, PT, R3, UR4, !P0 ;  /* 0x0000000403007c0c */ /* 0x000fe2000c741270 */
[----:B------:R-:W-:Y:S01]  /*bee0*/  @P3 STG.E.U16 desc[UR10][R6.64], R32 ;  /* 0x0000002006003986 */ /* 0x000fe2000c10150a */
[----:B------:R-:W-:Y:S01]  /*bef0*/  LOP3.LUT R3, R2, 0xb8, RZ, 0xfc, !PT ;  /* 0x000000b802037812 */ /* 0x000fe200078efcff */
[----:B------:R-:W-:Y:S01]  /*bf00*/  ULDC UR4, c[0x0][0x22c] ;  /* 0x00008b0000047ab9 */ /* 0x000fe20000000800 */
[----:B------:R-:W3:Y:S01]  /*bf10*/  LDC R13, c[0x0][0x248] ;  /* 0x00009200ff0d7b82 */ /* 0x000ee20000000800 */
[----:B------:R4:W-:Y:S01]  /*bf20*/  @P4 STG.E.U16 desc[UR10][R8.64], R33 ;  /* 0x0000002108004986 */ /* 0x0009e2000c10150a */
[----:B--2---:R-:W-:-:S04]  /*bf30*/  LEA R4, P6, R10, R48, 0x1 ;  /* 0x000000300a047211 */ /* 0x004fc800078c08ff */
[-C--:B------:R-:W-:Y:S02]  /*bf40*/  LEA.HI.X.SX32 R5, R10, R49.reuse, 0x1, P6 ;  /* 0x000000310a057211 */ /* 0x080fe400030f0eff */
[-C--:B------:R-:W-:Y:S01]  /*bf50*/  LEA R10, P6, R12, R48.reuse, 0x1 ;  /* 0x000000300c0a7211 */ /* 0x080fe200078c08ff */
[----:B----4-:R-:W2:Y:S01]  /*bf60*/  LDC R9, c[0x0][0x248] ;  /* 0x00009200ff097b82 */ /* 0x010ea20000000800 */
[----:B------:R-:W-:Y:S01]  /*bf70*/  ISETP.LT.AND P3, PT, R3, UR4, !P0 ;  /* 0x0000000403007c0c */ /* 0x000fe2000c761270 */
[----:B------:R-:W-:Y:S01]  /*bf80*/  ULDC UR4, c[0x0][0x22c] ;  /* 0x00008b0000047ab9 */ /* 0x000fe20000000800 */
[----:B------:R-:W-:Y:S02]  /*bf90*/  LOP3.LUT R3, R2, 0xba, RZ, 0xfc, !PT ;  /* 0x000000ba02037812 */ /* 0x000fe400078efcff */
[-C--:B------:R-:W-:Y:S01]  /*bfa0*/  LEA.HI.X.SX32 R11, R12, R49.reuse, 0x1, P6 ;  /* 0x000000310c0b7211 */ /* 0x080fe200030f0eff */
[----:B-1----:R-:W-:Y:S01]  /*bfb0*/  IMAD R12, R15, 0x2, R12 ;  /* 0x000000020f0c7824 */ /* 0x002fe200078e020c */
[----:B------:R-:W-:Y:S01]  /*bfc0*/  ISETP.LT.AND P4, PT, R3, UR4, !P0 ;  /* 0x0000000403007c0c */ /* 0x000fe2000c781270 */
[----:B------:R-:W-:Y:S01]  /*bfd0*/  @P5 STG.E.U16 desc[UR10][R4.64], R34 ;  /* 0x0000002204005986 */ /* 0x000fe2000c10150a */
[----:B------:R-:W-:Y:S01]  /*bfe0*/  LOP3.LUT R3, R2, 0xbc, RZ, 0xfc, !PT ;  /* 0x000000bc02037812 */ /* 0x000fe200078efcff */
[----:B------:R-:W-:Y:S01]  /*bff0*/  ULDC UR4, c[0x0][0x22c] ;  /* 0x00008b0000047ab9 */ /* 0x000fe20000000800 */
[----:B------:R-:W-:Y:S01]  /*c000*/  LEA R6, P6, R12, R48, 0x1 ;  /* 0x000000300c067211 */ /* 0x000fe200078c08ff */
[----:B------:R1:W-:Y:S01]  /*c010*/  @P2 STG.E.U16 desc[UR10][R10.64], R35 ;  /* 0x000000230a002986 */ /* 0x0003e2000c10150a */
[----:B------:R-:W-:Y:S01]  /*c020*/  ISETP.LT.AND P5, PT, R3, UR4, !P0 ;  /* 0x0000000403007c0c */ /* 0x000fe2000c7a1270 */
[----:B------:R-:W-:Y:S01]  /*c030*/  IMAD R8, R17, 0x2, R12 ;  /* 0x0000000211087824 */ /* 0x000fe200078e020c */
[----:B------:R-:W-:Y:S01]  /*c040*/  LOP3.LUT R3, R2, 0xbe, RZ, 0xfc, !PT ;  /* 0x000000be02037812 */ /* 0x000fe200078efcff */
[----:B------:R-:W-:Y:S01]  /*c050*/  ULDC UR4, c[0x0][0x22c] ;  /* 0x00008b0000047ab9 */ /* 0x000fe20000000800 */
[----:B------:R-:W-:Y:S01]  /*c060*/  LEA.HI.X.SX32 R7, R12, R49, 0x1, P6 ;  /* 0x000000310c077211 */ /* 0x000fe200030f0eff */
[----:B------:R-:W4:Y:S01]  /*c070*/  LDC R15, c[0x0][0x248] ;  /* 0x00009200ff0f7b82 */ /* 0x000f220000000800 */
[----:B------:R-:W-:-:S07]  /*c080*/  PRMT R32, R32, 0x7632, R32 ;  /* 0x0000763220207816 */ /* 0x000fce0000000020 */
[----:B-1----:R-:W1:Y:S01]  /*c090*/  LDC R10, c[0x0][0x248] ;  /* 0x00009200ff0a7b82 */ /* 0x002e620000000800 */
[----:B------:R-:W-:Y:S01]  /*c0a0*/  ISETP.LT.AND P2, PT, R3, UR4, !P0 ;  /* 0x0000000403007c0c */ /* 0x000fe2000c741270 */
[----:B------:R-:W-:Y:S01]  /*c0b0*/  ULDC UR4, c[0x0][0x22c] ;  /* 0x00008b0000047ab9 */ /* 0x000fe20000000800 */
[----:B------:R-:W-:-:S05]  /*c0c0*/  LEA R4, P6, R8, R48, 0x1 ;  /* 0x0000003008047211 */ /* 0x000fca00078c08ff */
[----:B------:R-:W5:Y:S01]  /*c0d0*/  LDC R12, c[0x0][0x248] ;  /* 0x00009200ff0c7b82 */ /* 0x000f620000000800 */
[----:B------:R-:W-:Y:S01]  /*c0e0*/  LOP3.LUT R3, R2, 0xc0, RZ, 0xfc, !PT ;  /* 0x000000c002037812 */ /* 0x000fe200078efcff */
[----:B------:R1:W-:Y:S01]  /*c0f0*/  @P3 STG.E.U16 desc[UR10][R6.64], R32 ;  /* 0x0000002006003986 */ /* 0x0003e2000c10150a */
[----:B------:R-:W-:Y:S01]  /*c100*/  PRMT R33, R33, 0x7632, R33 ;  /* 0x0000763221217816 */ /* 0x000fe20000000021 */
[----:B--2---:R-:W-:Y:S01]  /*c110*/  IMAD R9, R9, 0x2, R8 ;  /* 0x0000000209097824 */ /* 0x004fe200078e0208 */
[-C--:B------:R-:W-:Y:S02]  /*c120*/  LEA.HI.X.SX32 R5, R8, R49.reuse, 0x1, P6 ;  /* 0x0000003108057211 */ /* 0x080fe400030f0eff */
[----:B------:R-:W-:Y:S01]  /*c130*/  ISETP.LT.AND P3, PT, R3, UR4, !P0 ;  /* 0x0000000403007c0c */ /* 0x000fe2000c761270 */
[----:B------:R-:W-:Y:S01]  /*c140*/  ULDC UR4, c[0x0][0x22c] ;  /* 0x00008b0000047ab9 */ /* 0x000fe20000000800 */
[----:B------:R-:W-:Y:S01]  /*c150*/  LOP3.LUT R3, R2, 0xc2, RZ, 0xfc, !PT ;  /* 0x000000c202037812 */ /* 0x000fe200078efcff */
[----:B------:R2:W-:Y:S01]  /*c160*/  @P4 STG.E.U16 desc[UR10][R4.64], R33 ;  /* 0x0000002104004986 */ /* 0x0005e2000c10150a */
[----:B------:R-:W-:Y:S01]  /*c170*/  LEA R8, P6, R9, R48, 0x1 ;  /* 0x0000003009087211 */ /* 0x000fe200078c08ff */
[----:B------:R-:W3:Y:S01]  /*c180*/  LDC R11, c[0x0][0x248] ;  /* 0x00009200ff0b7b82 */ /* 0x000ee20000000800 */
[----:B------:R-:W-:Y:S01]  /*c190*/  ISETP.LT.AND P4, PT, R3, UR4, !P0 ;  /* 0x0000000403007c0c */ /* 0x000fe2000c781270 */
[----:B0-----:R-:W-:Y:S01]  /*c1a0*/  IMAD R3, R14, 0x2, R9 ;  /* 0x000000020e037824 */ /* 0x001fe200078e0209 */
[----:B------:R-:W-:Y:S01]  /*c1b0*/  LEA.HI.X.SX32 R9, R9, R49, 0x1, P6 ;  /* 0x0000003109097211 */ /* 0x000fe200030f0eff */
[----:B------:R-:W-:Y:S01]  /*c1c0*/  ULDC UR4, c[0x0][0x22c] ;  /* 0x00008b0000047ab9 */ /* 0x000fe20000000800 */
[----:B------:R-:W-:Y:S01]  /*c1d0*/  PRMT R34, R34, 0x7632, R34 ;  /* 0x0000763222227816 */ /* 0x000fe20000000022 */
[----:B-1----:R-:W-:Y:S01]  /*c1e0*/  IMAD R7, R10, 0x2, R3 ;  /* 0x000000020a077824 */ /* 0x002fe200078e0203 */
[----:B------:R-:W-:Y:S01]  /*c1f0*/  PRMT R35, R35, 0x7632, R35 ;  /* 0x0000763223237816 */ /* 0x000fe20000000023 */
[----:B------:R-:W0:Y:S01]  /*c200*/  LDC R14, c[0x0][0x248] ;  /* 0x00009200ff0e7b82 */ /* 0x000e220000000800 */
[----:B--2---:R-:W-:-:S02]  /*c210*/  LOP3.LUT R5, R2, 0xc4, RZ, 0xfc, !PT ;  /* 0x000000c402057812 */ /* 0x004fc400078efcff */
[-C--:B------:R-:W-:Y:S01]  /*c220*/  LEA R4, P6, R3, R48.reuse, 0x1 ;  /* 0x0000003003047211 */ /* 0x080fe200078c08ff */
[----:B------:R5:W-:Y:S01]  /*c230*/  @P5 STG.E.U16 desc[UR10][R8.64], R34 ;  /* 0x0000002208005986 */ /* 0x000be2000c10150a */
[----:B------:R-:W-:Y:S01]  /*c240*/  ISETP.LT.AND P5, PT, R5, UR4, !P0 ;  /* 0x0000000405007c0c */ /* 0x000fe2000c7a1270 */
[----:B------:R-:W-:Y:S01]  /*c250*/  ULDC UR4, c[0x0][0x22c] ;  /* 0x00008b0000047ab9 */ /* 0x000fe20000000800 */
[----:B------:R-:W-:Y:S01]  /*c260*/  LEA.HI.X.SX32 R5, R3, R49, 0x1, P6 ;  /* 0x0000003103057211 */ /* 0x000fe200030f0eff */
[----:B------:R-:W1:Y:S01]  /*c270*/  LDC R17, c[0x0][0x248] ;  /* 0x00009200ff117b82 */ /* 0x000e620000000800 */
[----:B------:R-:W-:Y:S01]  /*c280*/  LEA R6, P6, R7, R48, 0x1 ;  /* 0x0000003007067211 */ /* 0x000fe200078c08ff */
[----:B-----5:R-:W-:-:S06]  /*c290*/  IMAD R9, R12, 0x2, R7 ;  /* 0x000000020c097824 */ /* 0x020fcc00078e0207 */
[----:B------:R-:W2:Y:S01]  /*c2a0*/  LDC R12, c[0x0][0x248] ;  /* 0x00009200ff0c7b82 */ /* 0x000ea20000000800 */
[-C--:B------:R-:W-:Y:S01]  /*c2b0*/  LEA.HI.X.SX32 R7, R7, R49.reuse, 0x1, P6 ;  /* 0x0000003107077211 */ /* 0x080fe200030f0eff */
[----:B------:R-:W-:Y:S01]  /*c2c0*/  IMAD R10, R16, 0x2, R9 ;  /* 0x00000002100a7824 */ /* 0x000fe200078e0209 */
[CC--:B------:R-:W-:Y:S01]  /*c2d0*/  LEA R8, P6, R9.reuse, R48.reuse, 0x1 ;  /* 0x0000003009087211 */ /* 0x0c0fe200078c08ff */
[----:B------:R5:W-:Y:S03]  /*c2e0*/  @P2 STG.E.U16 desc[UR10][R4.64], R35 ;  /* 0x0000002304002986 */ /* 0x000be6000c10150a */
[-C--:B------:R-:W-:Y:S02]  /*c2f0*/  LEA.HI.X.SX32 R9, R9, R49.reuse, 0x1, P6 ;  /* 0x0000003109097211 */ /* 0x080fe400030f0eff */
[----:B------:R-:W-:Y:S01]  /*c300*/  LOP3.LUT R3, R2, 0xc6, RZ, 0xfc, !PT ;  /* 0x000000c602037812 */ /* 0x000fe200078efcff */
[----:B---3--:R-:W-:Y:S01]  /*c310*/  IMAD R11, R11, 0x2, R10 ;  /* 0x000000020b0b7824 */ /* 0x008fe200078e020a */
[----:B------:R-:W3:Y:S01]  /*c320*/  LDC R16, c[0x0][0x248] ;  /* 0x00009200ff107b82 */ /* 0x000ee20000000800 */
[C---:B-----5:R-:W-:Y:S01]  /*c330*/  LEA R4, P6, R10.reuse, R48, 0x1 ;  /* 0x000000300a047211 */ /* 0x060fe200078c08ff */
[----:B------:R5:W-:Y:S01]  /*c340*/  @P3 STG.E.U16 desc[UR10][R6.64], R36 ;  /* 0x0000002406003986 */ /* 0x000be2000c10150a */
[----:B------:R-:W-:Y:S01]  /*c350*/  ISETP.LT.AND P2, PT, R3, UR4, !P0 ;  /* 0x0000000403007c0c */ /* 0x000fe2000c741270 */
[----:B------:R-:W-:Y:S01]  /*c360*/  ULDC UR4, c[0x0][0x22c] ;  /* 0x00008b0000047ab9 */ /* 0x000fe20000000800 */
[----:B------:R-:W-:Y:S01]  /*c370*/  LEA.HI.X.SX32 R5, R10, R49, 0x1, P6 ;  /* 0x000000310a057211 */ /* 0x000fe200030f0eff */
[----:B------:R-:W-:Y:S01]  /*c380*/  @P4 STG.E.U16 desc[UR10][R8.64], R37 ;  /* 0x0000002508004986 */ /* 0x000fe2000c10150a */
[----:B------:R-:W-:-:S03]  /*c390*/  LOP3.LUT R3, R2, 0xc8, RZ, 0xfc, !PT ;  /* 0x000000c802037812 */ /* 0x000fc600078efcff */
[----:B------:R4:W-:Y:S01]  /*c3a0*/  @P5 STG.E.U16 desc[UR10][R4.64], R38 ;  /* 0x0000002604005986 */ /* 0x0009e2000c10150a */
[----:B------:R-:W-:Y:S01]  /*c3b0*/  ISETP.LT.AND P3, PT, R3, UR4, !P0 ;  /* 0x0000000403007c0c */ /* 0x000fe2000c761270 */
[----:B------:R-:W-:Y:S01]  /*c3c0*/  ULDC UR4, c[0x0][0x22c] ;  /* 0x00008b0000047ab9 */ /* 0x000fe20000000800 */
[CC--:B-----5:R-:W-:Y:S02]  /*c3d0*/  LEA R6, P5, R11.reuse, R48.reuse, 0x1 ;  /* 0x000000300b067211 */ /* 0x0e0fe400078a08ff */
[----:B------:R-:W-:Y:S02]  /*c3e0*/  LOP3.LUT R3, R2, 0xca, RZ, 0xfc, !PT ;  /* 0x000000ca02037812 */ /* 0x000fe400078efcff */
[-C--:B------:R-:W-:Y:S01]  /*c3f0*/  LEA.HI.X.SX32 R7, R11, R49.reuse, 0x1, P5 ;  /* 0x000000310b077211 */ /* 0x080fe200028f0eff */
[----:B--2---:R-:W-:Y:S01]  /*c400*/  IMAD R11, R12, 0x2, R11 ;  /* 0x000000020c0b7824 */ /* 0x004fe200078e020b */
[----:B------:R-:W-:Y:S01]  /*c410*/  LOP3.LUT R10, R2, 0xcc, RZ, 0xfc, !PT ;  /* 0x000000cc020a7812 */ /* 0x000fe200078efcff */
[----:B------:R-:W2:Y:S01]  /*c420*/  LDC R12, c[0x0][0x248] ;  /* 0x00009200ff0c7b82 */ /* 0x000ea20000000800 */
[----:B------:R-:W-:Y:S01]  /*c430*/  ISETP.LT.AND P4, PT, R3, UR4, !P0 ;  /* 0x0000000403007c0c */ /* 0x000fe2000c781270 */
[----:B------:R-:W-:Y:S01]  /*c440*/  ULDC UR4, c[0x0][0x22c] ;  /* 0x00008b0000047ab9 */ /* 0x000fe20000000800 */
[----:B------:R5:W-:Y:S01]  /*c450*/  @P2 STG.E.U16 desc[UR10][R6.64], R39 ;  /* 0x0000002706002986 */ /* 0x000be2000c10150a */
[----:B------:R-:W-:Y:S01]  /*c460*/  ISETP.LT.AND P5, PT, R10, UR4, !P0 ;  /* 0x000000040a007c0c */ /* 0x000fe2000c7a1270 */
[----:B0-----:R-:W-:Y:S01]  /*c470*/  IMAD R10, R14, 0x2, R11 ;  /* 0x000000020e0a7824 */ /* 0x001fe200078e020b */
[C---:B----4-:R-:W-:Y:S01]  /*c480*/  LEA R4, P2, R11.reuse, R48, 0x1 ;  /* 0x000000300b047211 */ /* 0x050fe200078408ff */
[----:B------:R-:W-:Y:S01]  /*c490*/  ULDC UR4, c[0x0][0x22c] ;  /* 0x00008b0000047ab9 */ /* 0x000fe20000000800 */
[----:B------:R-:W-:Y:S01]  /*c4a0*/  PRMT R36, R36, 0x7632, R36 ;  /* 0x0000763224247816 */ /* 0x000fe20000000024 */
[----:B------:R-:W0:Y:S01]  /*c4b0*/  LDC R14, c[0x0][0x248] ;  /* 0x00009200ff0e7b82 */ /* 0x000e220000000800 */
[----:B------:R-:W-:-:S02]  /*c4c0*/  LEA.HI.X.SX32 R5, R11, R49, 0x1, P2 ;  /* 0x000000310b057211 */ /* 0x000fc400010f0eff */
[----:B------:R-:W-:-:S04]  /*c4d0*/  LEA R8, P2, R10, R48, 0x1 ;  /* 0x000000300a087211 */ /* 0x000fc800078408ff */
[----:B------:R-:W-:Y:S01]  /*c4e0*/  LEA.HI.X.SX32 R9, R10, R49, 0x1, P2 ;  /* 0x000000310a097211 */ /* 0x000fe200010f0eff */
[----:B------:R-:W-:Y:S01]  /*c4f0*/  IMAD R10, R13, 0x2, R10 ;  /* 0x000000020d0a7824 */ /* 0x000fe200078e020a */
[----:B------:R4:W-:Y:S01]  /*c500*/  @P3 STG.E.U16 desc[UR10][R4.64], R36 ;  /* 0x0000002404003986 */ /* 0x0009e2000c10150a */
[----:B------:R-:W-:Y:S01]  /*c510*/  LOP3.LUT R3, R2, 0xce, RZ, 0xfc, !PT ;  /* 0x000000ce02037812 */ /* 0x000fe200078efcff */
[----:B------:R-:W1:Y:S02]  /*c520*/  LDC R13, c[0x0][0x248] ;  /* 0x00009200ff0d7b82 */ /* 0x000e640000000800 */
[----:B-----5:R-:W-:Y:S01]  /*c530*/  LEA R6, P3, R10, R48, 0x1 ;  /* 0x000000300a067211 */ /* 0x020fe200078608ff */
[----:B------:R-:W-:-:S03]  /*c540*/  IMAD R11, R15, 0x2, R10 ;  /* 0x000000020f0b7824 */ /* 0x000fc600078e020a */
[----:B------:R-:W-:Y:S02]  /*c550*/  LEA.HI.X.SX32 R7, R10, R49, 0x1, P3 ;  /* 0x000000310a077211 */ /* 0x000fe400018f0eff */
[----:B------:R-:W5:Y:S01]  /*c560*/  LDC R10, c[0x0][0x248] ;  /* 0x00009200ff0a7b82 */ /* 0x000f620000000800 */
[----:B------:R-:W-:Y:S02]  /*c570*/  PRMT R37, R37, 0x7632, R37 ;  /* 0x0000763225257816 */ /* 0x000fe40000000025 */
[----:B------:R-:W-:Y:S01]  /*c580*/  ISETP.LT.AND P6, PT, R3, UR5, !P0 ;  /* 0x0000000503007c0c */ /* 0x000fe2000c7c1270 */
[----:B------:R-:W-:Y:S02]  /*c590*/  ULDC UR5, c[0x0][0x22c] ;  /* 0x00008b0000057ab9 */ /* 0x000fe40000000800 */
[----:B------:R3:W-:Y:S01]  /*c5a0*/  @P4 STG.E.U16 desc[UR10][R8.64], R37 ;  /* 0x0000002508004986 */ /* 0x0007e2000c10150a */
[----:B----4-:R-:W-:Y:S01]  /*c5b0*/  LEA R4, P4, R11, R48, 0x1 ;  /* 0x000000300b047211 */ /* 0x010fe200078808ff */
[----:B------:R-:W4:Y:S01]  /*c5c0*/  LDC R15, c[0x0][0x248] ;  /* 0x00009200ff0f7b82 */ /* 0x000f220000000800 */
[----:B------:R-:W-:-:S02]  /*c5d0*/  LOP3.LUT R3, R2, 0xd0, RZ, 0xfc, !PT ;  /* 0x000000d002037812 */ /* 0x000fc400078efcff */
[----:B------:R-:W-:Y:S02]  /*c5e0*/  PRMT R38, R38, 0x7632, R38 ;  /* 0x0000763226267816 */ /* 0x000fe40000000026 */
[----:B------:R-:W-:Y:S02]  /*c5f0*/  PRMT R39, R39, 0x7632, R39 ;  /* 0x0000763227277816 */ /* 0x000fe40000000027 */
[----:B------:R-:W-:Y:S01]  /*c600*/  LEA.HI.X.SX32 R5, R11, R49, 0x1, P4 ;  /* 0x000000310b057211 */ /* 0x000fe200020f0eff */
[----:B--2---:R-:W-:Y:S01]  /*c610*/  IMAD R11, R12, 0x2, R11 ;  /* 0x000000020c0b7824 */ /* 0x004fe200078e020b */
[----:B------:R-:W-:Y:S01]  /*c620*/  ISETP.LT.AND P2, PT, R3, UR4, !P0 ;  /* 0x0000000403007c0c */ /* 0x000fe2000c741270 */
[----:B------:R0:W-:Y:S01]  /*c630*/  @P5 STG.E.U16 desc[UR10][R6.64], R38 ;  /* 0x0000002606005986 */ /* 0x0001e2000c10150a */
[----:B------:R-:W-:Y:S01]  /*c640*/  LOP3.LUT R3, R2, 0xd2, RZ, 0xfc, !PT ;  /* 0x000000d202037812 */ /* 0x000fe200078efcff */
[----:B------:R-:W-:Y:S02]  /*c650*/  ULDC UR4, c[0x0][0x22c] ;  /* 0x00008b0000047ab9 */ /* 0x000fe40000000800 */
[----:B------:R2:W-:Y:S01]  /*c660*/  @P6 STG.E.U16 desc[UR10][R4.64], R39 ;  /* 0x0000002704006986 */ /* 0x0005e2000c10150a */
[----:B---3--:R-:W-:-:S02]  /*c670*/  LEA R8, P6, R11, R48, 0x1 ;  /* 0x000000300b087211 */ /* 0x008fc400078c08ff */
[----:B------:R-:W-:Y:S01]  /*c680*/  ISETP.LT.AND P3, PT, R3, UR4, !P0 ;  /* 0x0000000403007c0c */ /* 0x000fe2000c761270 */
[----:B------:R-:W-:Y:S01]  /*c690*/  ULDC UR4, c[0x0][0x22c] ;  /* 0x00008b0000047ab9 */ /* 0x000fe20000000800 */
[----:B------:R-:W-:Y:S01]  /*c6a0*/  LOP3.LUT R3, R2, 0xd4, RZ, 0xfc, !PT ;  /* 0x000000d402037812 */ /* 0x000fe200078efcff */
[----:B0-----:R-:W-:Y:S01]  /*c6b0*/  IMAD R7, R14, 0x2, R11 ;  /* 0x000000020e077824 */ /* 0x001fe200078e020b */
[-C--:B------:R-:W-:Y:S01]  /*c6c0*/  LEA.HI.X.SX32 R9, R11, R49.reuse, 0x1, P6 ;  /* 0x000000310b097211 */ /* 0x080fe200030f0eff */
[----:B------:R-:W0:Y:S01]  /*c6d0*/  LDC R14, c[0x0][0x248] ;  /* 0x00009200ff0e7b82 */ /* 0x000e220000000800 */
[----:B------:R-:W-:Y:S01]  /*c6e0*/  ISETP.LT.AND P4, PT, R3, UR4, !P0 ;  /* 0x0000000403007c0c */ /* 0x000fe2000c781270 */
[----:B-----5:R-:W-:Y:S01]  /*c6f0*/  IMAD R10, R10, 0x2, R7 ;  /* 0x000000020a0a7824 */ /* 0x020fe200078e0207 */
[----:B------:R-:W-:Y:S01]  /*c700*/  LEA R6, P6, R7, R48, 0x1 ;  /* 0x0000003007067211 */ /* 0x000fe200078c08ff */
[----:B------:R-:W-:Y:S01]  /*c710*/  ULDC UR4, c[0x0][0x22c] ;  /* 0x00008b0000047ab9 */ /* 0x000fe20000000800 */
[----:B------:R-:W-:Y:S01]  /*c720*/  LOP3.LUT R3, R2, 0xd6, RZ, 0xfc, !PT ;  /* 0x000000d602037812 */ /* 0x000fe200078efcff */
[----:B-1----:R-:W-:Y:S01]  /*c730*/  IMAD R12, R13, 0x2, R10 ;  /* 0x000000020d0c7824 */ /* 0x002fe200078e020a */
[----:B------:R-:W-:-:S02]  /*c740*/  LEA.HI.X.SX32 R7, R7, R49, 0x1, P6 ;  /* 0x0000003107077211 */ /* 0x000fc400030f0eff */
[-C--:B--2---:R-:W-:Y:S01]  /*c750*/  LEA R4, P6, R10, R48.reuse, 0x1 ;  /* 0x000000300a047211 */ /* 0x084fe200078c08ff */
[----:B------:R1:W-:Y:S01]  /*c760*/  @P2 STG.E.U16 desc[UR10][R8.64], R40 ;  /* 0x0000002808002986 */ /* 0x0003e2000c10150a */
[----:B------:R-:W-:Y:S01]  /*c770*/  ISETP.LT.AND P5, PT, R3, UR4, !P0 ;  /* 0x0000000403007c0c */ /* 0x000fe2000c7a1270 */
[----:B------:R-:W-:Y:S01]  /*c780*/  ULDC UR4, c[0x0][0x22c] ;  /* 0x00008b0000047ab9 */ /* 0x000fe20000000800 */
[----:B------:R-:W-:Y:S02]  /*c790*/  LOP3.LUT R3, R2, 0xd8, RZ, 0xfc, !PT ;  /* 0x000000d802037812 */ /* 0x000fe400078efcff */
[----:B------:R-:W-:Y:S02]  /*c7a0*/  LEA.HI.X.SX32 R5, R10, R49, 0x1, P6 ;  /* 0x000000310a057211 */ /* 0x000fe400030f0eff */
[----:B------:R-:W-:Y:S01]  /*c7b0*/  LEA R10, P6, R12, R48, 0x1 ;  /* 0x000000300c0a7211 */ /* 0x000fe200078c08ff */
[----:B-1----:R-:W1:Y:S01]  /*c7c0*/  LDC R9, c[0x0][0x248] ;  /* 0x00009200ff097b82 */ /* 0x002e620000000800 */
[----:B------:R-:W-:Y:S01]  /*c7d0*/  ISETP.LT.AND P2, PT, R3, UR4, !P0 ;  /* 0x0000000403007c0c */ /* 0x000fe2000c741270 */
[----:B------:R-:W-:Y:S01]  /*c7e0*/  ULDC UR4, c[0x0][0x22c] ;  /* 0x00008b0000047ab9 */ /* 0x000fe20000000800 */
[----:B------:R-:W-:-:S02]  /*c7f0*/  LOP3.LUT R3, R2, 0xda, RZ, 0xfc, !PT ;  /* 0x000000da02037812 */ /* 0x000fc400078efcff */
[-C--:B------:R-:W-:Y:S01]  /*c800*/  LEA.HI.X.SX32 R11, R12, R49.reuse, 0x1, P6 ;  /* 0x000000310c0b7211 */ /* 0x080fe200030f0eff */
[----:B----4-:R-:W-:Y:S01]  /*c810*/  IMAD R12, R15, 0x2, R12 ;  /* 0x000000020f0c7824 */ /* 0x010fe200078e020c */
[----:B------:R2:W-:Y:S01]  /*c820*/  @P3 STG.E.U16 desc[UR10][R6.64], R41 ;  /* 0x0000002906003986 */ /* 0x0005e2000c10150a */
[----:B------:R-:W-:Y:S01]  /*c830*/  ISETP.LT.AND P3, PT, R3, UR4, !P0 ;  /* 0x0000000403007c0c */ /* 0x000fe2000c761270 */
[----:B------:R-:W-:Y:S01]  /*c840*/  ULDC UR4, c[0x0][0x22c] ;  /* 0x00008b0000047ab9 */ /* 0x000fe20000000800 */
[----:B------:R-:W-:Y:S01]  /*c850*/  LOP3.LUT R3, R2, 0xdc, RZ, 0xfc, !PT ;  /* 0x000000dc02037812 */ /* 0x000fe200078efcff */
[----:B------:R-:W-:Y:S04]  /*c860*/  @P4 STG.E.U16 desc[UR10][R4.64], R42 ;  /* 0x0000002a04004986 */ /* 0x000fe8000c10150a */
[----:B------:R3:W-:Y:S01]  /*c870*/  @P5 STG.E.U16 desc[UR10][R10.64], R43 ;  /* 0x0000002b0a005986 */ /* 0x0007e2000c10150a */
[----:B------:R-:W-:Y:S01]  /*c880*/  ISETP.LT.AND P4, PT, R3, UR4, !P0 ;  /* 0x0000000403007c0c */ /* 0x000fe2000c781270 */
[----:B------:R-:W-:Y:S01]  /*c890*/  IMAD R8, R17, 0x2, R12 ;  /* 0x0000000211087824 */ /* 0x000fe200078e020c */
[----:B--2---:R-:W-:Y:S01]  /*c8a0*/  LEA R6, P6, R12, R48, 0x1 ;  /* 0x000000300c067211 */ /* 0x004fe200078c08ff */
[----:B------:R-:W-:Y:S01]  /*c8b0*/  ULDC UR4, c[0x0][0x22c] ;  /* 0x00008b0000047ab9 */ /* 0x000fe20000000800 */
[----:B------:R-:W-:Y:S01]  /*c8c0*/  LOP3.LUT R3, R2, 0xde, RZ, 0xfc, !PT ;  /* 0x000000de02037812 */ /* 0x000fe200078efcff */
[----:B------:R-:W2:Y:S01]  /*c8d0*/  LDC R17, c[0x0][0x248] ;  /* 0x00009200ff117b82 */ /* 0x000ea20000000800 */
[----:B------:R-:W-:-:S07]  /*c8e0*/  LEA.HI.X.SX32 R7, R12, R49, 0x1, P6 ;  /* 0x000000310c077211 */ /* 0x000fce00030f0eff */
[----:B---3--:R-:W3:Y:S01]  /*c8f0*/  LDC R10, c[0x0][0x248] ;  /* 0x00009200ff0a7b82 */ /* 0x008ee20000000800 */
[----:B------:R-:W-:Y:S02]  /*c900*/  PRMT R40, R40, 0x7632, R40 ;  /* 0x0000763228287816 */ /* 0x000fe40000000028 */
[----:B------:R-:W-:Y:S01]  /*c910*/  ISETP.LT.AND P5, PT, R3, UR4, !P0 ;  /* 0x0000000403007c0c */ /* 0x000fe2000c7a1270 */
[----:B------:R-:W-:Y:S01]  /*c920*/  ULDC UR4, c[0x0][0x22c] ;  /* 0x00008b0000047ab9 */ /* 0x000fe20000000800 */
[----:B------:R-:W-:-:S03]  /*c930*/  LEA R4, P6, R8, R48, 0x1 ;  /* 0x0000003008047211 */ /* 0x000fc600078c08ff */
[----:B------:R-:W4:Y:S01]  /*c940*/  LDC R12, c[0x0][0x248] ;  /* 0x00009200ff0c7b82 */ /* 0x000f220000000800 */
[----:B------:R-:W-:Y:S01]  /*c950*/  LOP3.LUT R3, R2, 0xe0, RZ, 0xfc, !PT ;  /* 0x000000e002037812 */ /* 0x000fe200078efcff */
[----:B------:R3:W-:Y:S01]  /*c960*/  @P2 STG.E.U16 desc[UR10][R6.64], R40 ;  /* 0x0000002806002986 */ /* 0x0007e2000c10150a */
[----:B------:R-:W-:Y:S01]  /*c970*/  PRMT R41, R41, 0x7632, R41 ;  /* 0x0000763229297816 */ /* 0x000fe20000000029 */
[----:B-1----:R-:W-:Y:S01]  /*c980*/  IMAD R9, R9, 0x2, R8 ;  /* 0x0000000209097824 */ /* 0x002fe200078e0208 */
[-C--:B------:R-:W-:Y:S02]  /*c990*/  LEA.HI.X.SX32 R5, R8, R49.reuse, 0x1, P6 ;  /* 0x0000003108057211 */ /* 0x080fe400030f0eff */
[----:B------:R-:W-:Y:S01]  /*c9a0*/  ISETP.LT.AND P2, PT, R3, UR4, !P0 ;  /* 0x0000000403007c0c */ /* 0x000fe2000c741270 */
[----:B------:R-:W-:Y:S01]  /*c9b0*/  ULDC UR4, c[0x0][0x22c] ;  /* 0x00008b0000047ab9 */ /* 0x000fe20000000800 */
[----:B------:R-:W-:Y:S01]  /*c9c0*/  LOP3.LUT R3, R2, 0xe2, RZ, 0xfc, !PT ;  /* 0x000000e202037812 */ /* 0x000fe200078efcff */
[----:B------:R1:W-:Y:S01]  /*c9d0*/  @P3 STG.E.U16 desc[UR10][R4.64], R41 ;  /* 0x0000002904003986 */ /* 0x0003e2000c10150a */
[----:B------:R-:W-:Y:S01]  /*c9e0*/  LEA R8, P6, R9, R48, 0x1 ;  /* 0x0000003009087211 */ /* 0x000fe200078c08ff */
[----:B------:R-:W5:Y:S01]  /*c9f0*/  LDC R11, c[0x0][0x248] ;  /* 0x00009200ff0b7b82 */ /* 0x000f620000000800 */
[----:B------:R-:W-:Y:S01]  /*ca00*/  ISETP.LT.AND P3, PT, R3, UR4, !P0 ;  /* 0x0000000403007c0c */ /* 0x000fe2000c761270 */
[----:B0-----:R-:W-:Y:S01]  /*ca10*/  IMAD R3, R14, 0x2, R9 ;  /* 0x000000020e037824 */ /* 0x001fe200078e0209 */
[----:B------:R-:W-:Y:S01]  /*ca20*/  LEA.HI.X.SX32 R9, R9, R49, 0x1, P6 ;  /* 0x0000003109097211 */ /* 0x000fe200030f0eff */
[----:B------:R-:W-:Y:S01]  /*ca30*/  ULDC UR4, c[0x0][0x22c] ;  /* 0x00008b0000047ab9 */ /* 0x000fe20000000800 */
[----:B------:R-:W-:Y:S01]  /*ca40*/  PRMT R42, R42, 0x7632, R42 ;  /* 0x000076322a2a7816 */ /* 0x000fe2000000002a */
[----:B---3--:R-:W-:Y:S01]  /*ca50*/  IMAD R7, R10, 0x2, R3 ;  /* 0x000000020a077824 */ /* 0x008fe200078e0203 */
[----:B------:R-:W-:Y:S01]  /*ca60*/  PRMT R43, R43, 0x7632, R43 ;  /* 0x000076322b2b7816 */ /* 0x000fe2000000002b */
[----:B------:R-:W0:Y:S01]  /*ca70*/  LDC R14, c[0x0][0x248] ;  /* 0x00009200ff0e7b82 */ /* 0x000e220000000800 */
[----:B-1----:R-:W-:-:S02]  /*ca80*/  LOP3.LUT R5, R2, 0xe4, RZ, 0xfc, !PT ;  /* 0x000000e402057812 */ /* 0x002fc400078efcff */
[-C--:B------:R-:W-:Y:S01]  /*ca90*/  LEA R4, P6, R3, R48.reuse, 0x1 ;  /* 0x0000003003047211 */ /* 0x080fe200078c08ff */
[----:B------:R4:W-:Y:S01]  /*caa0*/  @P4 STG.E.U16 desc[UR10][R8.64], R42 ;  /* 0x0000002a08004986 */ /* 0x0009e2000c10150a */
[----:B------:R-:W-:Y:S01]  /*cab0*/  ISETP.LT.AND P4, PT, R5, UR4, !P0 ;  /* 0x0000000405007c0c */ /* 0x000fe2000c781270 */
[----:B------:R-:W-:Y:S01]  /*cac0*/  ULDC UR4, c[0x0][0x22c] ;  /* 0x00008b0000047ab9 */ /* 0x000fe20000000800 */
[-C--:B------:R-:W-:Y:S02]  /*cad0*/  LEA.HI.X.SX32 R5, R3, R49.reuse, 0x1, P6 ;  /* 0x0000003103057211 */ /* 0x080fe400030f0eff */
[CC--:B------:R-:W-:Y:S01]  /*cae0*/  LEA R6, P6, R7.reuse, R48.reuse, 0x1 ;  /* 0x0000003007067211 */ /* 0x0c0fe200078c08ff */
[----:B----4-:R-:W-:Y:S02]  /*caf0*/  IMAD R9, R12, 0x2, R7 ;  /* 0x000000020c097824 */ /* 0x010fe400078e0207 */
[----:B------:R-:W1:Y:S01]  /*cb00*/  LDC R12, c[0x0][0x248] ;  /* 0x00009200ff0c7b82 */ /* 0x000e620000000800 */
[-C--:B------:R-:W-:Y:S01]  /*cb10*/  LEA.HI.X.SX32 R7, R7, R49.reuse, 0x1, P6 ;  /* 0x0000003107077211 */ /* 0x080fe200030f0eff */
[----:B------:R-:W-:Y:S01]  /*cb20*/  IMAD R10, R16, 0x2, R9 ;  /* 0x00000002100a7824 */ /* 0x000fe200078e0209 */
[C---:B------:R-:W-:Y:S01]  /*cb30*/  LEA R8, P6, R9.reuse, R48, 0x1 ;  /* 0x0000003009087211 */ /* 0x040fe200078c08ff */
[----:B------:R3:W-:Y:S03]  /*cb40*/  @P5 STG.E.U16 desc[UR10][R4.64], R43 ;  /* 0x0000002b04005986 */ /* 0x0007e6000c10150a */
[----:B------:R-:W-:-:S02]  /*cb50*/  LEA.HI.X.SX32 R9, R9, R49, 0x1, P6 ;  /* 0x0000003109097211 */ /* 0x000fc400030f0eff */
[----:B------:R-:W-:Y:S01]  /*cb60*/  LOP3.LUT R3, R2, 0xe6, RZ, 0xfc, !PT ;  /* 0x000000e602037812 */ /* 0x000fe200078efcff */
[----:B-----5:R-:W-:Y:S01]  /*cb70*/  IMAD R11, R11, 0x2, R10 ;  /* 0x000000020b0b7824 */ /* 0x020fe200078e020a */
[----:B------:R-:W4:Y:S01]  /*cb80*/  LDC R16, c[0x0][0x248] ;  /* 0x00009200ff107b82 */ /* 0x000f220000000800 */
[C---:B---3--:R-:W-:Y:S01]  /*cb90*/  LEA R4, P6, R10.reuse, R48, 0x1 ;  /* 0x000000300a047211 */ /* 0x048fe200078c08ff */
[----:B------:R3:W-:Y:S01]  /*cba0*/  @P2 STG.E.U16 desc[UR10][R6.64], R44 ;  /* 0x0000002c06002986 */ /* 0x0007e2000c10150a */
[----:B------:R-:W-:Y:S01]  /*cbb0*/  ISETP.LT.AND P5, PT, R3, UR4, !P0 ;  /* 0x0000000403007c0c */ /* 0x000fe2000c7a1270 */
[----:B------:R-:W-:Y:S01]  /*cbc0*/  ULDC UR4, c[0x0][0x22c] ;  /* 0x00008b0000047ab9 */ /* 0x000fe20000000800 */
[----:B------:R-:W-:Y:S01]  /*cbd0*/  LEA.HI.X.SX32 R5, R10, R49, 0x1, P6 ;  /* 0x000000310a057211 */ /* 0x000fe200030f0eff */
[----:B------:R-:W-:Y:S01]  /*cbe0*/  @P3 STG.E.U16 desc[UR10][R8.64], R45 ;  /* 0x0000002d08003986 */ /* 0x000fe2000c10150a */
[----:B------:R-:W-:-:S03]  /*cbf0*/  LOP3.LUT R3, R2, 0xe8, RZ, 0xfc, !PT ;  /* 0x000000e802037812 */ /* 0x000fc600078efcff */
[----:B------:R5:W-:Y:S01]  /*cc00*/  @P4 STG.E.U16 desc[UR10][R4.64], R46 ;  /* 0x0000002e04004986 */ /* 0x000be2000c10150a */
[-C--:B---3--:R-:W-:Y:S02]  /*cc10*/  LEA R6, P4, R11, R48.reuse, 0x1 ;  /* 0x000000300b067211 */ /* 0x088fe400078808ff */
[----:B------:R-:W-:Y:S01]  /*cc20*/  ISETP.LT.AND P2, PT, R3, UR4, !P0 ;  /* 0x0000000403007c0c */ /* 0x000fe2000c741270 */
[----:B------:R-:W-:Y:S01]  /*cc30*/  ULDC UR4, c[0x0][0x22c] ;  /* 0x00008b0000047ab9 */ /* 0x000fe20000000800 */
[----:B------:R-:W-:Y:S01]  /*cc40*/  LEA.HI.X.SX32 R7, R11, R49, 0x1, P4 ;  /* 0x000000310b077211 */ /* 0x000fe200020f0eff */
[----:B-1----:R-:W-:Y:S01]  /*cc50*/  IMAD R11, R12, 0x2, R11 ;  /* 0x000000020c0b7824 */ /* 0x002fe200078e020b */
[C---:B------:R-:W-:Y:S02]  /*cc60*/  LOP3.LUT R3, R2.reuse, 0xea, RZ, 0xfc, !PT ;  /* 0x000000ea02037812 */ /* 0x040fe400078efcff */
[----:B------:R-:W-:Y:S01]  /*cc70*/  LOP3.LUT R10, R2, 0xec, RZ, 0xfc, !PT ;  /* 0x000000ec020a7812 */ /* 0x000fe200078efcff */
[----:B------:R1:W-:Y:S01]  /*cc80*/  @P5 STG.E.U16 desc[UR10][R6.64], R47 ;  /* 0x0000002f06005986 */ /* 0x0003e2000c10150a */
[----:B------:R-:W-:Y:S01]  /*cc90*/  ISETP.LT.AND P3, PT, R3, UR4, !P0 ;  /* 0x0000000403007c0c */ /* 0x000fe2000c761270 */
[----:B------:R-:W-:Y:S01]  /*cca0*/  ULDC UR4, c[0x0][0x22c] ;  /* 0x00008b0000047ab9 */ /* 0x000fe20000000800 */
[----:B-----5:R-:W-:-:S02]  /*ccb0*/  LEA R4, P5, R11, R48, 0x1 ;  /* 0x000000300b047211 */ /* 0x020fc400078a08ff */
[----:B------:R-:W-:Y:S01]  /*ccc0*/  ISETP.LT.AND P6, PT, R10, UR4, !P0 ;  /* 0x000000040a007c0c */ /* 0x000fe2000c7c1270 */
[----:B0-----:R-:W-:Y:S01]  /*ccd0*/  IMAD R10, R14, 0x2, R11 ;  /* 0x000000020e0a7824 */ /* 0x001fe200078e020b */
[----:B------:R-:W-:Y:S01]  /*cce0*/  LEA.HI.X.SX32 R5, R11, R49, 0x1, P5 ;  /* 0x000000310b057211 */ /* 0x000fe200028f0eff */
[----:B------:R0:W3:Y:S01]  /*ccf0*/  LDS.128 R12, [R0+UR8] ;  /* 0x00000008000c7984 */ /* 0x0000e20008000c00 */
[----:B------:R-:W5:Y:S01]  /*cd00*/  LDC R11, c[0x0][0x248] ;  /* 0x00009200ff0b7b82 */ /* 0x000f620000000800 */
[----:B------:R-:W-:Y:S01]  /*cd10*/  LOP3.LUT R3, R2, 0xee, RZ, 0xfc, !PT ;  /* 0x000000ee02037812 */ /* 0x000fe200078efcff */
[----:B------:R-:W-:Y:S01]  /*cd20*/  ULDC UR4, c[0x0][0x22c] ;  /* 0x00008b0000047ab9 */ /* 0x000fe20000000800 */
[----:B------:R-:W-:-:S04]  /*cd30*/  LEA R8, P5, R10, R48, 0x1 ;  /* 0x000000300a087211 */ /* 0x000fc800078a08ff */
[----:B------:R-:W-:Y:S01]  /*cd40*/  LEA.HI.X.SX32 R9, R10, R49, 0x1, P5 ;  /* 0x000000310a097211 */ /* 0x000fe200028f0eff */
[----:B--2---:R-:W-:Y:S01]  /*cd50*/  IMAD R10, R17, 0x2, R10 ;  /* 0x00000002110a7824 */ /* 0x004fe200078e020a */
[----:B------:R-:W-:Y:S01]  /*cd60*/  PRMT R44, R44, 0x7632, R44 ;  /* 0x000076322c2c7816 */ /* 0x000fe2000000002c */
[----:B------:R-:W2:Y:S03]  /*cd70*/  LDC R17, c[0x0][0x248] ;  /* 0x00009200ff117b82 */ /* 0x000ea60000000800 */
[----:B-1----:R-:W-:Y:S02]  /*cd80*/  LEA R6, P5, R10, R48, 0x1 ;  /* 0x000000300a067211 */ /* 0x002fe400078a08ff */
[----:B------:R-:W-:Y:S02]  /*cd90*/  PRMT R45, R45, 0x7632, R45 ;  /* 0x000076322d2d7816 */ /* 0x000fe4000000002d */
[----:B------:R-:W-:-:S02]  /*cda0*/  ISETP.LT.AND P4, PT, R3, UR5, !P0 ;  /* 0x0000000503007c0c */ /* 0x000fc4000c781270 */
[----:B------:R-:W-:Y:S01]  /*cdb0*/  LEA.HI.X.SX32 R7, R10, R49, 0x1, P5 ;  /* 0x000000310a077211 */ /* 0x000fe200028f0eff */
[----:B------:R-:W-:Y:S01]  /*cdc0*/  IMAD R10, R19, 0x2, R10 ;  /* 0x00000002130a7824 */ /* 0x000fe200078e020a */
[----:B------:R-:W-:Y:S01]  /*cdd0*/  PRMT R46, R46, 0x7632, R46 ;  /* 0x000076322e2e7816 */ /* 0x000fe2000000002e */
[----:B------:R1:W-:Y:S01]  /*cde0*/  @P2 STG.E.U16 desc[UR10][R4.64], R44 ;  /* 0x0000002c04002986 */ /* 0x0003e2000c10150a */
[C---:B------:R-:W-:Y:S01]  /*cdf0*/  LOP3.LUT R3, R2.reuse, 0xf0, RZ, 0xfc, !PT ;  /* 0x000000f002037812 */ /* 0x040fe200078efcff */
[----:B------:R-:W2:Y:S02]  /*ce00*/  LDC R19, c[0x0][0x248] ;  /* 0x00009200ff137b82 */ /* 0x000ea40000000800 */
[----:B------:R4:W-:Y:S01]  /*ce10*/  @P3 STG.E.U16 desc[UR10][R8.64], R45 ;  /* 0x0000002d08003986 */ /* 0x0009e2000c10150a */
[----:B------:R-:W-:Y:S01]  /*ce20*/  ISETP.LT.AND P2, PT, R3, UR4, !P0 ;  /* 0x0000000403007c0c */ /* 0x000fe2000c741270 */
[----:B-----5:R-:W-:Y:S01]  /*ce30*/  IMAD R3, R11, 0x2, R10 ;  /* 0x000000020b037824 */ /* 0x020fe200078e020a */
[----:B0-----:R-:W-:Y:S01]  /*ce40*/  LOP3.LUT R0, R2, 0xf2, RZ, 0xfc, !PT ;  /* 0x000000f202007812 */ /* 0x001fe200078efcff */
[----:B------:R0:W-:Y:S01]  /*ce50*/  @P6 STG.E.U16 desc[UR10][R6.64], R46 ;  /* 0x0000002e06006986 */ /* 0x0001e2000c10150a */
[----:B------:R-:W-:Y:S01]  /*ce60*/  ULDC UR4, c[0x0][0x22c] ;  /* 0x00008b0000047ab9 */ /* 0x000fe20000000800 */
[----:B------:R-:W5:Y:S01]  /*ce70*/  LDC R11, c[0x0][0x248] ;  /* 0x00009200ff0b7b82 */ /* 0x000f620000000800 */
[----:B-1----:R-:W-:-:S04]  /*ce80*/  LEA R4, P6, R10, R48, 0x1 ;  /* 0x000000300a047211 */ /* 0x002fc800078c08ff */
[-C--:B------:R-:W-:Y:S02]  /*ce90*/  LEA.HI.X.SX32 R5, R10, R49.reuse, 0x1, P6 ;  /* 0x000000310a057211 */ /* 0x080fe400030f0eff */
[CC--:B----4-:R-:W-:Y:S02]  /*cea0*/  LEA R8, P6, R3.reuse, R48.reuse, 0x1 ;  /* 0x0000003003087211 */ /* 0x0d0fe400078c08ff */
[----:B------:R-:W-:Y:S01]  /*ceb0*/  ISETP.LT.AND P3, PT, R0, UR4, !P0 ;  /* 0x0000000400007c0c */ /* 0x000fe2000c761270 */
[----:B------:R-:W-:Y:S01]  /*cec0*/  ULDC UR4, c[0x0][0x22c] ;  /* 0x00008b0000047ab9 */ /* 0x000fe20000000800 */
[----:B------:R-:W-:Y:S01]  /*ced0*/  LEA.HI.X.SX32 R9, R3, R49, 0x1, P6 ;  /* 0x0000003103097211 */ /* 0x000fe200030f0eff */
[----:B------:R-:W-:Y:S01]  /*cee0*/  IMAD R3, R16, 0x2, R3 ;  /* 0x0000000210037824 */ /* 0x000fe200078e0203 */
[----:B------:R-:W-:Y:S01]  /*cef0*/  LOP3.LUT R0, R2, 0xf4, RZ, 0xfc, !PT ;  /* 0x000000f402007812 */ /* 0x000fe200078efcff */
[----:B------:R-:W1:Y:S01]  /*cf00*/  LDC R16, c[0x0][0x248] ;  /* 0x00009200ff107b82 */ /* 0x000e620000000800 */
[----:B------:R-:W-:Y:S01]  /*cf10*/  PRMT R47, R47, 0x7632, R47 ;  /* 0x000076322f2f7816 */ /* 0x000fe2000000002f */
[----:B------:R-:W-:Y:S01]  /*cf20*/  IMAD R10, R18, 0x2, R3 ;  /* 0x00000002120a7824 */ /* 0x000fe200078e0203 */
[----:B------:R-:W-:Y:S01]  /*cf30*/  ISETP.LT.AND P5, PT, R0, UR4, !P0 ;  /* 0x0000000400007c0c */ /* 0x000fe2000c7a1270 */
[----:B------:R-:W-:Y:S01]  /*cf40*/  ULDC UR4, c[0x0][0x22c] ;  /* 0x00008b0000047ab9 */ /* 0x000fe20000000800 */
[----:B0-----:R-:W-:-:S02]  /*cf50*/  LEA R6, P6, R3, R48, 0x1 ;  /* 0x0000003003067211 */ /* 0x001fc400078c08ff */
[----:B------:R-:W-:Y:S01]  /*cf60*/  LOP3.LUT R0, R2, 0xf6, RZ, 0xfc, !PT ;  /* 0x000000f602007812 */ /* 0x000fe200078efcff */
[----:B------:R0:W-:Y:S01]  /*cf70*/  @P4 STG.E.U16 desc[UR10][R4.64], R47 ;  /* 0x0000002f04004986 */ /* 0x0001e2000c10150a */
[-C--:B------:R-:W-:Y:S01]  /*cf80*/  LEA.HI.X.SX32 R7, R3, R49.reuse, 0x1, P6 ;  /* 0x0000003103077211 */ /* 0x080fe200030f0eff */
[----:B------:R-:W4:Y:S01]  /*cf90*/  LDC R18, c[0x0][0x248] ;  /* 0x00009200ff127b82 */ /* 0x000f220000000800 */
[----:B------:R-:W-:Y:S01]  /*cfa0*/  ISETP.LT.AND P4, PT, R0, UR4, !P0 ;  /* 0x0000000400007c0c */ /* 0x000fe2000c781270 */
[----:B------:R-:W-:Y:S01]  /*cfb0*/  ULDC UR4, c[0x0][0x22c] ;  /* 0x00008b0000047ab9 */ /* 0x000fe20000000800 */
[----:B------:R-:W-:Y:S01]  /*cfc0*/  LOP3.LUT R0, R2, 0xf8, RZ, 0xfc, !PT ;  /* 0x000000f802007812 */ /* 0x000fe200078efcff */
[----:B---3--:R3:W-:Y:S01]  /*cfd0*/  @P2 STG.E.U16 desc[UR10][R8.64], R12 ;  /* 0x0000000c08002986 */ /* 0x0087e2000c10150a */
[----:B0-----:R-:W-:Y:S02]  /*cfe0*/  LEA R4, P6, R10, R48, 0x1 ;  /* 0x000000300a047211 */ /* 0x001fe400078c08ff */
[----:B------:R-:W-:Y:S01]  /*cff0*/  ISETP.LT.AND P2, PT, R0, UR4, !P0 ;  /* 0x0000000400007c0c */ /* 0x000fe2000c741270 */
[----:B------:R0:W-:Y:S01]  /*d000*/  @P3 STG.E.U16 desc[UR10][R6.64], R13 ;  /* 0x0000000d06003986 */ /* 0x0001e2000c10150a */
[----:B------:R-:W-:Y:S01]  /*d010*/  LEA.HI.X.SX32 R5, R10, R49, 0x1, P6 ;  /* 0x000000310a057211 */ /* 0x000fe200030f0eff */
[----:B-----5:R-:W-:Y:S01]  /*d020*/  IMAD R10, R11, 0x2, R10 ;  /* 0x000000020b0a7824 */ /* 0x020fe200078e020a */
[----:B------:R-:W-:Y:S01]  /*d030*/  LOP3.LUT R0, R2, 0xfa, RZ, 0xfc, !PT ;  /* 0x000000fa02007812 */ /* 0x000fe200078efcff */
[----:B------:R-:W-:-:S02]  /*d040*/  ULDC UR4, c[0x0][0x22c] ;  /* 0x00008b0000047ab9 */ /* 0x000fc40000000800 */
[----:B------:R5:W-:Y:S01]  /*d050*/  @P5 STG.E.U16 desc[UR10][R4.64], R14 ;  /* 0x0000000e04005986 */ /* 0x000be2000c10150a */
[----:B------:R-:W-:Y:S01]  /*d060*/  ISETP.LT.AND P3, PT, R0, UR4, !P0 ;  /* 0x0000000400007c0c */ /* 0x000fe2000c761270 */
[----:B--2---:R-:W-:Y:S01]  /*d070*/  IMAD R3, R17, 0x2, R10 ;  /* 0x0000000211037824 */ /* 0x004fe200078e020a */
[-C--:B---3--:R-:W-:Y:S01]  /*d080*/  LEA R8, P5, R10, R48.reuse, 0x1 ;  /* 0x000000300a087211 */ /* 0x088fe200078a08ff */
[----:B------:R-:W-:Y:S01]  /*d090*/  ULDC UR4, c[0x0][0x22c] ;  /* 0x00008b0000047ab9 */ /* 0x000fe20000000800 */
[----:B------:R-:W-:Y:S02]  /*d0a0*/  LOP3.LUT R0, R2, 0xfc, RZ, 0xfc, !PT ;  /* 0x000000fc02007812 */ /* 0x000fe400078efcff */
[----:B------:R-:W-:Y:S02]  /*d0b0*/  LEA.HI.X.SX32 R9, R10, R49, 0x1, P5 ;  /* 0x000000310a097211 */ /* 0x000fe400028f0eff */
[----:B------:R-:W-:Y:S02]  /*d0c0*/  LEA R2, P5, R3, R48, 0x1 ;  /* 0x0000003003027211 */ /* 0x000fe400078a08ff */
[----:B------:R-:W-:Y:S01]  /*d0d0*/  ISETP.LT.AND P0, PT, R0, UR4, !P0 ;  /* 0x0000000400007c0c */ /* 0x000fe2000c701270 */
[----:B-1----:R-:W-:Y:S01]  /*d0e0*/  IMAD R0, R16, 0x2, R3 ;  /* 0x0000000210007824 */ /* 0x002fe200078e0203 */
[----:B------:R-:W-:-:S02]  /*d0f0*/  PRMT R12, R12, 0x7632, R12 ;  /* 0x000076320c0c7816 */ /* 0x000fc4000000000c */
[----:B------:R-:W-:Y:S01]  /*d100*/  LEA.HI.X.SX32 R3, R3, R49, 0x1, P5 ;  /* 0x0000003103037211 */ /* 0x000fe200028f0eff */
[----:B0-----:R-:W-:Y:S01]  /*d110*/  IMAD R7, R19, 0x2, R0 ;  /* 0x0000000213077824 */ /* 0x001fe200078e0200 */
[----:B------:R-:W-:Y:S01]  /*d120*/  @P4 STG.E.U16 desc[UR10][R8.64], R15 ;  /* 0x0000000f08004986 */ /* 0x000fe2000c10150a */
[----:B-----5:R-:W-:-:S03]  /*d130*/  LEA R4, P4, R0, R48, 0x1 ;  /* 0x0000003000047211 */ /* 0x020fc600078808ff */
[----:B------:R0:W-:Y:S01]  /*d140*/  @P2 STG.E.U16 desc[UR10][R2.64], R12 ;  /* 0x0000000c02002986 */ /* 0x0001e2000c10150a */
[-C--:B------:R-:W-:Y:S01]  /*d150*/  LEA R6, P2, R7, R48.reuse, 0x1 ;  /* 0x0000003007067211 */ /* 0x080fe200078408ff */
[----:B----4-:R-:W-:Y:S01]  /*d160*/  IMAD R10, R18, 0x2, R7 ;  /* 0x00000002120a7824 */ /* 0x010fe200078e0207 */
[-C--:B------:R-:W-:Y:S02]  /*d170*/  LEA.HI.X.SX32 R5, R0, R49.reuse, 0x1, P4 ;  /* 0x0000003100057211 */ /* 0x080fe400020f0eff */
[----:B------:R-:W-:Y:S02]  /*d180*/  PRMT R13, R13, 0x7632, R13 ;  /* 0x000076320d0d7816 */ /* 0x000fe4000000000d */
[----:B------:R-:W-:Y:S02]  /*d190*/  LEA.HI.X.SX32 R7, R7, R49, 0x1, P2 ;  /* 0x0000003107077211 */ /* 0x000fe400010f0eff */
[----:B0-----:R-:W-:Y:S01]  /*d1a0*/  PRMT R3, R14, 0x7632, R3 ;  /* 0x000076320e037816 */ /* 0x001fe20000000003 */
[----:B------:R0:W-:Y:S01]  /*d1b0*/  @P3 STG.E.U16 desc[UR10][R4.64], R13 ;  /* 0x0000000d04003986 */ /* 0x0001e2000c10150a */
[----:B------:R-:W-:-:S03]  /*d1c0*/  LEA R48, P2, R10, R48, 0x1 ;  /* 0x000000300a307211 */ /* 0x000fc600078408ff */
[----:B------:R0:W-:Y:S01]  /*d1d0*/  @P0 STG.E.U16 desc[UR10][R6.64], R3 ;  /* 0x0000000306000986 */ /* 0x0001e2000c10150a */
[----:B------:R-:W-:Y:S01]  /*d1e0*/  LEA.HI.X.SX32 R49, R10, R49, 0x1, P2 ;  /* 0x000000310a317211 */ /* 0x000fe200010f0eff */
[----:B------:R-:W-:Y:S08]  /*d1f0*/  @!P1 EXIT ;  /* 0x000000000000994d */ /* 0x000ff00003800000 */
[----:B------:R-:W-:-:S05]  /*d200*/  PRMT R24, R15, 0x7632, R24 ;  /* 0x000076320f187816 */ /* 0x000fca0000000018 */
[----:B------:R-:W-:Y:S01]  /*d210*/  STG.E.U16 desc[UR10][R48.64], R24 ;  /* 0x0000001830007986 */ /* 0x000fe2000c10150a */
[----:B------:R-:W-:Y:S05]  /*d220*/  EXIT ;  /* 0x000000000000794d */ /* 0x000fea0003800000 */
.L_x_2:
[----:B------:R-:W-:-:S00]  /*d230*/  BRA `(.L_x_2) ;  /* 0xfffffffc00fc7947 */ /* 0x000fc0000383ffff */
[----:B------:R-:W-:-:S00]  /*d240*/  NOP ;  /* 0x0000000000007918 */ /* 0x000fc00000000000 */
        /* <DEDUP_REMOVED lines=11> */
.L_x_3:


//--------------------- .nv.shared.matmul_kernel  --------------------------
	.section	.nv.shared.matmul_kernel,"aw",@nobits
	.sectionflags	@""
	.align	16
	.zero		1024


//--------------------- .nv.shared.reserved.0     --------------------------
	.section	.nv.shared.reserved.0,"aw",@nobits
	.weak		__nv_reservedSMEM_offset_0_alias
	.size		__nv_reservedSMEM_offset_0_alias, 0, 0
	.other		__nv_reservedSMEM_offset_0_alias,@"STO_CUDA_RESERVED_SHARED STV_DEFAULT"
__nv_reservedSMEM_offset_0_alias:
	.zero		0


//--------------------- .nv.constant0.matmul_kernel --------------------------
	.section	.nv.constant0.matmul_kernel,"a",@progbits
	.sectionflags	@""
	.align	4
.nv.constant0.matmul_kernel:
	.zero		608


//--------------------- SYMBOLS --------------------------

	.type		.nv.reservedSmem.offset0,@object
	.size		.nv.reservedSmem.offset0,0x4
